	.target	sm_90a

	.elftype	@"ET_EXEC"


//--------------------- .note.nv.tkinfo           --------------------------
	.section	.note.nv.tkinfo,"",@"SHT_NOTE"
	.sectionflags	@"SHF_NOTE_NV_TKINFO"
	.tkinfo
        /*0018*/ 	.word	0x00000002
        /*0030*/ 	.string	""
        /*0030*/ 	.string	"ptxas"
        /*0030*/ 	.string	"Cuda compilation tools, release 13.0, V13.0.88"
        /*0030*/ 	.string	"Build cuda_13.0.r13.0/compiler.36424714_0"
        /*0030*/ 	.string	"-arch sm_90a -m 64 "



//--------------------- .note.nv.cuinfo           --------------------------
	.section	.note.nv.cuinfo,"",@"SHT_NOTE"
	.sectionflags	@"SHF_NOTE_NV_CUINFO"
        /*0018*/ 	.short	0x0002
        /*001a*/ 	.short	0x005a
        /*001c*/ 	.short	0x0082
	.zero		2


//--------------------- .nv.info                  --------------------------
	.section	.nv.info,"",@"SHT_CUDA_INFO"
	.align	4


	//----- nvinfo : EIATTR_REGCOUNT
	.align		4
        /*0000*/ 	.byte	0x04, 0x2f
        /*0002*/ 	.short	(.L_15 - .L_14)
	.align		4
.L_14:
        /*0004*/ 	.word	index@(_ZN7cutlass13device_kernelINS_4gemm6kernel13GemmUniversalIN4cute5tupleIJiiiiEEENS1_10collective13CollectiveMmaINS1_34MainloopSm90TmaGmmaWarpSpecializedILi5ENS5_IJNS4_1CILi1EEESB_SB_EEENS1_32KernelTmaWarpSpecializedPingpongEEENS5_IJNSA_ILi64EEENSA_ILi256EEESF_EEENS_10bfloat16_tENS5_IJlSB_lEEESI_SJ_NS4_8TiledMMAINS4_8MMA_AtomIJNS4_4SM904GMMA28MMA_64x256x16_F32BF16BF16_SSILNSN_5MajorE0ELSP_0ELNSN_7ScaleInE1ELSQ_1EEEEEENS4_6LayoutISC_NS5_IJNSA_ILi0EEESU_SU_EEEEENS5_IJNS4_10UnderscoreESX_SX_EEEEENS4_13SM90_TMA_LOADENS4_14ComposedLayoutINS4_7SwizzleILi3ELi4ELi3EEENS4_18smem_ptr_flag_bitsILi16EEENST_INS5_IJNSA_ILi8EEESF_EEENS5_IJSF_SB_EEEEEEEvNS4_8identityES10_S1A_vS1B_EENS_8epilogue10collective6detail29Sm90TmaWarpSpecializedAdapterINS1E_15DefaultEpilogueISI_SJ_SJ_NS1D_6thread17LinearCombinationISI_Li1EffLNS1I_9ScaleType4KindE0ELNS_15FloatRoundStyleE2ESI_EENS1_15EpilogueDefaultEEEEEvvEEEEvNT_6ParamsE)
        /*0008*/ 	.word	0x000000a8


	//----- nvinfo : EIATTR_FRAME_SIZE
	.align		4
.L_15:
        /*000c*/ 	.byte	0x04, 0x11
        /*000e*/ 	.short	(.L_17 - .L_16)
	.align		4
.L_16:
        /*0010*/ 	.word	index@(_ZN7cutlass13device_kernelINS_4gemm6kernel13GemmUniversalIN4cute5tupleIJiiiiEEENS1_10collective13CollectiveMmaINS1_34MainloopSm90TmaGmmaWarpSpecializedILi5ENS5_IJNS4_1CILi1EEESB_SB_EEENS1_32KernelTmaWarpSpecializedPingpongEEENS5_IJNSA_ILi64EEENSA_ILi256EEESF_EEENS_10bfloat16_tENS5_IJlSB_lEEESI_SJ_NS4_8TiledMMAINS4_8MMA_AtomIJNS4_4SM904GMMA28MMA_64x256x16_F32BF16BF16_SSILNSN_5MajorE0ELSP_0ELNSN_7ScaleInE1ELSQ_1EEEEEENS4_6LayoutISC_NS5_IJNSA_ILi0EEESU_SU_EEEEENS5_IJNS4_10UnderscoreESX_SX_EEEEENS4_13SM90_TMA_LOADENS4_14ComposedLayoutINS4_7SwizzleILi3ELi4ELi3EEENS4_18smem_ptr_flag_bitsILi16EEENST_INS5_IJNSA_ILi8EEESF_EEENS5_IJSF_SB_EEEEEEEvNS4_8identityES10_S1A_vS1B_EENS_8epilogue10collective6detail29Sm90TmaWarpSpecializedAdapterINS1E_15DefaultEpilogueISI_SJ_SJ_NS1D_6thread17LinearCombinationISI_Li1EffLNS1I_9ScaleType4KindE0ELNS_15FloatRoundStyleE2ESI_EENS1_15EpilogueDefaultEEEEEvvEEEEvNT_6ParamsE)
        /*0014*/ 	.word	0x00000008


	//----- nvinfo : EIATTR_MIN_STACK_SIZE
	.align		4
.L_17:
        /*0018*/ 	.byte	0x04, 0x12
        /*001a*/ 	.short	(.L_19 - .L_18)
	.align		4
.L_18:
        /*001c*/ 	.word	index@(_ZN7cutlass13device_kernelINS_4gemm6kernel13GemmUniversalIN4cute5tupleIJiiiiEEENS1_10collective13CollectiveMmaINS1_34MainloopSm90TmaGmmaWarpSpecializedILi5ENS5_IJNS4_1CILi1EEESB_SB_EEENS1_32KernelTmaWarpSpecializedPingpongEEENS5_IJNSA_ILi64EEENSA_ILi256EEESF_EEENS_10bfloat16_tENS5_IJlSB_lEEESI_SJ_NS4_8TiledMMAINS4_8MMA_AtomIJNS4_4SM904GMMA28MMA_64x256x16_F32BF16BF16_SSILNSN_5MajorE0ELSP_0ELNSN_7ScaleInE1ELSQ_1EEEEEENS4_6LayoutISC_NS5_IJNSA_ILi0EEESU_SU_EEEEENS5_IJNS4_10UnderscoreESX_SX_EEEEENS4_13SM90_TMA_LOADENS4_14ComposedLayoutINS4_7SwizzleILi3ELi4ELi3EEENS4_18smem_ptr_flag_bitsILi16EEENST_INS5_IJNSA_ILi8EEESF_EEENS5_IJSF_SB_EEEEEEEvNS4_8identityES10_S1A_vS1B_EENS_8epilogue10collective6detail29Sm90TmaWarpSpecializedAdapterINS1E_15DefaultEpilogueISI_SJ_SJ_NS1D_6thread17LinearCombinationISI_Li1EffLNS1I_9ScaleType4KindE0ELNS_15FloatRoundStyleE2ESI_EENS1_15EpilogueDefaultEEEEEvvEEEEvNT_6ParamsE)
        /*0020*/ 	.word	0x00000008
.L_19:


//--------------------- .nv.compat                --------------------------
	.section	.nv.compat,"",@"SHT_CUDA_COMPAT_INFO"
	.align	4
        /*0000*/ 	.byte	0x02, 0x09, 0x01, 0x00, 0x02, 0x02, 0x04, 0x00, 0x02, 0x05, 0x05, 0x00, 0x03, 0x07, 0x01, 0x01
        /*0010*/ 	.byte	0x02, 0x03, 0x01, 0x00, 0x02, 0x06, 0x01, 0x00, 0x04, 0x0b, 0x08, 0x00, 0x00, 0x00, 0x00, 0x00
        /*0020*/ 	.byte	0x00, 0x00, 0x00, 0x00


//--------------------- .nv.info._ZN7cutlass13device_kernelINS_4gemm6kernel13GemmUniversalIN4cute5tupleIJiiiiEEENS1_10collective13CollectiveMmaINS1_34MainloopSm90TmaGmmaWarpSpecializedILi5ENS5_IJNS4_1CILi1EEESB_SB_EEENS1_32KernelTmaWarpSpecializedPingpongEEENS5_IJNSA_ILi64EEENSA_ILi256EEESF_EEENS_10bfloat16_tENS5_IJlSB_lEEESI_SJ_NS4_8TiledMMAINS4_8MMA_AtomIJNS4_4SM904GMMA28MMA_64x256x16_F32BF16BF16_SSILNSN_5MajorE0ELSP_0ELNSN_7ScaleInE1ELSQ_1EEEEEENS4_6LayoutISC_NS5_IJNSA_ILi0EEESU_SU_EEEEENS5_IJNS4_10UnderscoreESX_SX_EEEEENS4_13SM90_TMA_LOADENS4_14ComposedLayoutINS4_7SwizzleILi3ELi4ELi3EEENS4_18smem_ptr_flag_bitsILi16EEENST_INS5_IJNSA_ILi8EEESF_EEENS5_IJSF_SB_EEEEEEEvNS4_8identityES10_S1A_vS1B_EENS_8epilogue10collective6detail29Sm90TmaWarpSpecializedAdapterINS1E_15DefaultEpilogueISI_SJ_SJ_NS1D_6thread17LinearCombinationISI_Li1EffLNS1I_9ScaleType4KindE0ELNS_15FloatRoundStyleE2ESI_EENS1_15EpilogueDefaultEEEEEvvEEEEvNT_6ParamsE --------------------------
	.section	.nv.info._ZN7cutlass13device_kernelINS_4gemm6kernel13GemmUniversalIN4cute5tupleIJiiiiEEENS1_10collective13CollectiveMmaINS1_34MainloopSm90TmaGmmaWarpSpecializedILi5ENS5_IJNS4_1CILi1EEESB_SB_EEENS1_32KernelTmaWarpSpecializedPingpongEEENS5_IJNSA_ILi64EEENSA_ILi256EEESF_EEENS_10bfloat16_tENS5_IJlSB_lEEESI_SJ_NS4_8TiledMMAINS4_8MMA_AtomIJNS4_4SM904GMMA28MMA_64x256x16_F32BF16BF16_SSILNSN_5MajorE0ELSP_0ELNSN_7ScaleInE1ELSQ_1EEEEEENS4_6LayoutISC_NS5_IJNSA_ILi0EEESU_SU_EEEEENS5_IJNS4_10UnderscoreESX_SX_EEEEENS4_13SM90_TMA_LOADENS4_14ComposedLayoutINS4_7SwizzleILi3ELi4ELi3EEENS4_18smem_ptr_flag_bitsILi16EEENST_INS5_IJNSA_ILi8EEESF_EEENS5_IJSF_SB_EEEEEEEvNS4_8identityES10_S1A_vS1B_EENS_8epilogue10collective6detail29Sm90TmaWarpSpecializedAdapterINS1E_15DefaultEpilogueISI_SJ_SJ_NS1D_6thread17LinearCombinationISI_Li1EffLNS1I_9ScaleType4KindE0ELNS_15FloatRoundStyleE2ESI_EENS1_15EpilogueDefaultEEEEEvvEEEEvNT_6ParamsE,"",@"SHT_CUDA_INFO"
	.sectionflags	@""
	.align	4


	//----- nvinfo : EIATTR_CUDA_API_VERSION
	.align		4
        /*0000*/ 	.byte	0x04, 0x37
        /*0002*/ 	.short	(.L_21 - .L_20)
.L_20:
        /*0004*/ 	.word	0x00000082


	//----- nvinfo : EIATTR_KPARAM_INFO
	.align		4
.L_21:
        /*0008*/ 	.byte	0x04, 0x17
        /*000a*/ 	.short	(.L_23 - .L_22)
.L_22:
        /*000c*/ 	.word	0x00000000
        /*0010*/ 	.short	0x0000
        /*0012*/ 	.short	0x0070
        /*0014*/ 	.byte	0x00, 0xf0, 0x01, 0x10


	//----- nvinfo : EIATTR_SPARSE_MMA_MASK
	.align		4
.L_23:
        /*0018*/ 	.byte	0x03, 0x50
        /*001a*/ 	.short	0x0000


	//----- nvinfo : EIATTR_MAXREG_COUNT
	.align		4
        /*001c*/ 	.byte	0x03, 0x1b
        /*001e*/ 	.short	0x00a8


	//----- nvinfo : EIATTR_NUM_BARRIERS
	.align		4
        /*0020*/ 	.byte	0x02, 0x4c
        /*0022*/ 	.byte	0x01
	.zero		1


	//----- nvinfo : EIATTR_EXTERNS
	.align		4
        /*0024*/ 	.byte	0x04, 0x0f
        /*0026*/ 	.short	(.L_25 - .L_24)


	//   ....[0]....
	.align		4
.L_24:
        /*0028*/ 	.word	index@(__assertfail)


	//----- nvinfo : EIATTR_ANNOTATIONS
	.align		4
.L_25:
        /*002c*/ 	.byte	0x04, 0x55
        /*002e*/ 	.short	(.L_27 - .L_26)


	//   ....[0]....
.L_26:
        /*0030*/ 	.word	0x00000001
        /*0034*/ 	.byte	0xf0, 0x0a, 0x00, 0x00, 0x01, 0x00, 0x00, 0x00, 0xe0, 0x9c, 0x00, 0x00, 0x01, 0x00, 0x00, 0x00
        /*0044*/ 	.byte	0xf0, 0xa8, 0x00, 0x00


	//----- nvinfo : EIATTR_MERCURY_ISA_VERSION
	.align		4
.L_27:
        /*0048*/ 	.byte	0x03, 0x5f
        /*004a*/ 	.short	0x0101


	//----- nvinfo : EIATTR_INT_WARP_WIDE_INSTR_OFFSETS
	.align		4
        /*004c*/ 	.byte	0x04, 0x31
        /*004e*/ 	.short	(.L_29 - .L_28)


	//   ....[0]....
.L_28:
        /*0050*/ 	.word	0x00000400


	//   ....[1]....
        /*0054*/ 	.word	0x00000420


	//   ....[2]....
        /*0058*/ 	.word	0x000004a0


	//   ....[3]....
        /*005c*/ 	.word	0x000004b0


	//   ....[4]....
        /*0060*/ 	.word	0x000004c0


	//   ....[5]....
        /*0064*/ 	.word	0x000004e0


	//   ....[6]....
        /*0068*/ 	.word	0x00000570


	//   ....[7]....
        /*006c*/ 	.word	0x00000590


	//----- nvinfo : EIATTR_COOP_GROUP_MASK_REGIDS
	.align		4
.L_29:
        /*0070*/ 	.byte	0x04, 0x29
        /*0072*/ 	.short	(.L_31 - .L_30)


	//   ....[0]....
.L_30:
        /*0074*/ 	.word	0xffffffff


	//   ....[1]....
        /*0078*/ 	.word	0xffffffff


	//   ....[2]....
        /*007c*/ 	.word	0xffffffff


	//   ....[3]....
        /*0080*/ 	.word	0xffffffff


	//   ....[4]....
        /*0084*/ 	.word	0xffffffff


	//   ....[5]....
        /*0088*/ 	.word	0xffffffff


	//----- nvinfo : EIATTR_COOP_GROUP_INSTR_OFFSETS
	.align		4
.L_31:
        /*008c*/ 	.byte	0x04, 0x28
        /*008e*/ 	.short	(.L_33 - .L_32)


	//   ....[0]....
.L_32:
        /*0090*/ 	.word	0x00000070


	//   ....[1]....
        /*0094*/ 	.word	0x00000080


	//   ....[2]....
        /*0098*/ 	.word	0x00000140


	//   ....[3]....
        /*009c*/ 	.word	0x000002f0


	//   ....[4]....
        /*00a0*/ 	.word	0x00000330


	//   ....[5]....
        /*00a4*/ 	.word	0x00000380


	//----- nvinfo : EIATTR_REG_RECONFIG
	.align		4
.L_33:
        /*00a8*/ 	.byte	0x01, 0x54
	.zero		2


	//----- nvinfo : EIATTR_SYSCALL_OFFSETS
	.align		4
        /*00ac*/ 	.byte	0x04, 0x46
        /*00ae*/ 	.short	(.L_35 - .L_34)


	//   ....[0]....
.L_34:
        /*00b0*/ 	.word	0x000015a0


	//----- nvinfo : EIATTR_MBARRIER_INSTR_OFFSETS
	.align		4
.L_35:
        /*00b4*/ 	.byte	0x04, 0x39
        /*00b6*/ 	.short	(.L_37 - .L_36)


	//   ....[0]....
.L_36:
        /*00b8*/ 	.word	0x00000240
        /*00bc*/ 	.word	0x000000ff
        /*00c0*/ 	.word	0x00000000
        /*00c4*/ 	.short	0x0100
        /*00c6*/ 	.byte	0x08
	.zero		1


	//   ....[1]....
        /*00c8*/ 	.word	0x00000250
        /*00cc*/ 	.word	0x000000ff
        /*00d0*/ 	.word	0x00000028
        /*00d4*/ 	.short	0x0100
        /*00d6*/ 	.byte	0x08
	.zero		1


	//   ....[2]....
        /*00d8*/ 	.word	0x00000260
        /*00dc*/ 	.word	0x000000ff
        /*00e0*/ 	.word	0x00000008
        /*00e4*/ 	.short	0x0100
        /*00e6*/ 	.byte	0x08
	.zero		1


	//   ....[3]....
        /*00e8*/ 	.word	0x00000270
        /*00ec*/ 	.word	0x000000ff
        /*00f0*/ 	.word	0x00000030
        /*00f4*/ 	.short	0x0100
        /*00f6*/ 	.byte	0x08
	.zero		1


	//   ....[4]....
        /*00f8*/ 	.word	0x00000280
        /*00fc*/ 	.word	0x000000ff
        /*0100*/ 	.word	0x00000010
        /*0104*/ 	.short	0x0100
        /*0106*/ 	.byte	0x08
	.zero		1


	//   ....[5]....
        /*0108*/ 	.word	0x00000290
        /*010c*/ 	.word	0x000000ff
        /*0110*/ 	.word	0x00000038
        /*0114*/ 	.short	0x0100
        /*0116*/ 	.byte	0x08
	.zero		1


	//   ....[6]....
        /*0118*/ 	.word	0x000002a0
        /*011c*/ 	.word	0x000000ff
        /*0120*/ 	.word	0x00000018
        /*0124*/ 	.short	0x0100
        /*0126*/ 	.byte	0x08
	.zero		1


	//   ....[7]....
        /*0128*/ 	.word	0x000002b0
        /*012c*/ 	.word	0x000000ff
        /*0130*/ 	.word	0x00000040
        /*0134*/ 	.short	0x0100
        /*0136*/ 	.byte	0x08
	.zero		1


	//   ....[8]....
        /*0138*/ 	.word	0x000002c0
        /*013c*/ 	.word	0x000000ff
        /*0140*/ 	.word	0x00000020
        /*0144*/ 	.short	0x0100
        /*0146*/ 	.byte	0x08
	.zero		1


	//   ....[9]....
        /*0148*/ 	.word	0x000002d0
        /*014c*/ 	.word	0x000000ff
        /*0150*/ 	.word	0x00000048
        /*0154*/ 	.short	0x0100
        /*0156*/ 	.byte	0x08
	.zero		1


	//   ....[10]....
        /*0158*/ 	.word	0x000005d0
        /*015c*/ 	.word	0x000000ff
        /*0160*/ 	.word	0x00000080
        /*0164*/ 	.short	0x0100
        /*0166*/ 	.byte	0x08
	.zero		1


	//   ....[11]....
        /*0168*/ 	.word	0x00000640
        /*016c*/ 	.word	0x000000ff
        /*0170*/ 	.word	0x00000088
        /*0174*/ 	.short	0x0100
        /*0176*/ 	.byte	0x08
	.zero		1


	//   ....[12]....
        /*0178*/ 	.word	0x00000660
        /*017c*/ 	.word	0x000000ff
        /*0180*/ 	.word	0x00000060
        /*0184*/ 	.short	0x0100
        /*0186*/ 	.byte	0x09
	.zero		1


	//   ....[13]....
        /*0188*/ 	.word	0x00000670
        /*018c*/ 	.word	0x000000ff
        /*0190*/ 	.word	0x00000068
        /*0194*/ 	.short	0x0100
        /*0196*/ 	.byte	0x09
	.zero		1


	//   ....[14]....
        /*0198*/ 	.word	0x00000680
        /*019c*/ 	.word	0x000000ff
        /*01a0*/ 	.word	0x00000070
        /*01a4*/ 	.short	0x0100
        /*01a6*/ 	.byte	0x09
	.zero		1


	//   ....[15]....
        /*01a8*/ 	.word	0x00000690
        /*01ac*/ 	.word	0x000000ff
        /*01b0*/ 	.word	0x00000078
        /*01b4*/ 	.short	0x0100
        /*01b6*/ 	.byte	0x09
	.zero		1


	//   ....[16]....
        /*01b8*/ 	.word	0x00001480
        /*01bc*/ 	.word	0x0000009d
        /*01c0*/ 	.word	0x00000000
        /*01c4*/ 	.short	0x010a
        /*01c6*/ 	.byte	0x2a
	.zero		1


	//   ....[17]....
        /*01c8*/ 	.word	0x00001620
        /*01cc*/ 	.word	0x00000003
        /*01d0*/ 	.word	0x00000000
        /*01d4*/ 	.short	0x010a
        /*01d6*/ 	.byte	0x3f
	.zero		1


	//   ....[18]....
        /*01d8*/ 	.word	0x00001680
        /*01dc*/ 	.word	0x00000003
        /*01e0*/ 	.word	0x00000000
        /*01e4*/ 	.short	0x010a
        /*01e6*/ 	.byte	0x3f
	.zero		1


	//   ....[19]....
        /*01e8*/ 	.word	0x00001a10
        /*01ec*/ 	.word	0x000000ff
        /*01f0*/ 	.word	0x00000000
        /*01f4*/ 	.short	0x010a
        /*01f6*/ 	.byte	0x04
	.zero		1


	//   ....[20]....
        /*01f8*/ 	.word	0x00001a50
        /*01fc*/ 	.word	0x000000ff
        /*0200*/ 	.word	0x00000000
        /*0204*/ 	.short	0x010a
        /*0206*/ 	.byte	0x04
	.zero		1


	//   ....[21]....
        /*0208*/ 	.word	0x00001ce0
        /*020c*/ 	.word	0x000000ff
        /*0210*/ 	.word	0x00000000
        /*0214*/ 	.short	0x0101
        /*0216*/ 	.byte	0x04
	.zero		1


	//   ....[22]....
        /*0218*/ 	.word	0x00001dd0
        /*021c*/ 	.word	0x0000009e
        /*0220*/ 	.word	0x00000000
        /*0224*/ 	.short	0x0101
        /*0226*/ 	.byte	0x2d
	.zero		1


	//   ....[23]....
        /*0228*/ 	.word	0x00001ea0
        /*022c*/ 	.word	0x000000ff
        /*0230*/ 	.word	0x00000000
        /*0234*/ 	.short	0x0101
        /*0236*/ 	.byte	0x06
	.zero		1


	//   ....[24]....
        /*0238*/ 	.word	0x00001f50
        /*023c*/ 	.word	0x0000009d
        /*0240*/ 	.word	0x00000010
        /*0244*/ 	.short	0x010a
        /*0246*/ 	.byte	0x2a
	.zero		1


	//   ....[25]....
        /*0248*/ 	.word	0x00009d00
        /*024c*/ 	.word	0x000000a0
        /*0250*/ 	.word	0x00000000
        /*0254*/ 	.short	0x0101
        /*0256*/ 	.byte	0x2d
	.zero		1


	//   ....[26]....
        /*0258*/ 	.word	0x0000a660
        /*025c*/ 	.word	0x0000000a
        /*0260*/ 	.word	0x00000028
        /*0264*/ 	.short	0x010a
        /*0266*/ 	.byte	0x3f
	.zero		1


	//   ....[27]....
        /*0268*/ 	.word	0x0000aa00
        /*026c*/ 	.word	0x00000005
        /*0270*/ 	.word	0x00000088
        /*0274*/ 	.short	0x0101
        /*0276*/ 	.byte	0x3f
	.zero		1


	//   ....[28]....
        /*0278*/ 	.word	0x0000b180
        /*027c*/ 	.word	0x00000009
        /*0280*/ 	.word	0x00000000
        /*0284*/ 	.short	0x010a
        /*0286*/ 	.byte	0x3f
	.zero		1


	//   ....[29]....
        /*0288*/ 	.word	0x0000b200
        /*028c*/ 	.word	0x00000008
        /*0290*/ 	.word	0x00000000
        /*0294*/ 	.short	0x010a
        /*0296*/ 	.byte	0x3f
	.zero		1


	//   ....[30]....
        /*0298*/ 	.word	0x0000b290
        /*029c*/ 	.word	0x00000009
        /*02a0*/ 	.word	0x00000000
        /*02a4*/ 	.short	0x010a
        /*02a6*/ 	.byte	0x3f
	.zero		1


	//   ....[31]....
        /*02a8*/ 	.word	0x0000b320
        /*02ac*/ 	.word	0x00000006
        /*02b0*/ 	.word	0x00000000
        /*02b4*/ 	.short	0x010a
        /*02b6*/ 	.byte	0x3f
	.zero		1


	//   ....[32]....
        /*02b8*/ 	.word	0x0000b3b0
        /*02bc*/ 	.word	0x00000003
        /*02c0*/ 	.word	0x00000000
        /*02c4*/ 	.short	0x010a
        /*02c6*/ 	.byte	0x3f
	.zero		1


	//   ....[33]....
        /*02c8*/ 	.word	0x0000b410
        /*02cc*/ 	.word	0x0000009f
        /*02d0*/ 	.word	0x00000000
        /*02d4*/ 	.short	0x010a
        /*02d6*/ 	.byte	0x3f
	.zero		1


	//   ....[34]....
        /*02d8*/ 	.word	0x0000b460
        /*02dc*/ 	.word	0x00000003
        /*02e0*/ 	.word	0x00000000
        /*02e4*/ 	.short	0x010a
        /*02e6*/ 	.byte	0x3f
	.zero		1


	//   ....[35]....
        /*02e8*/ 	.word	0x0000b4c0
        /*02ec*/ 	.word	0x00000004
        /*02f0*/ 	.word	0x00000000
        /*02f4*/ 	.short	0x010a
        /*02f6*/ 	.byte	0x3f
	.zero		1


	//   ....[36]....
        /*02f8*/ 	.word	0x0000b510
        /*02fc*/ 	.word	0x0000009f
        /*0300*/ 	.word	0x00000010
        /*0304*/ 	.short	0x010a
        /*0306*/ 	.byte	0x3f
	.zero		1


	//   ....[37]....
        /*0308*/ 	.word	0x0000b5e0
        /*030c*/ 	.word	0x0000000a
        /*0310*/ 	.word	0x00000028
        /*0314*/ 	.short	0x010a
        /*0316*/ 	.byte	0x3f
	.zero		1


	//   ....[38]....
        /*0318*/ 	.word	0x0000b6b0
        /*031c*/ 	.word	0x00000009
        /*0320*/ 	.word	0x00000000
        /*0324*/ 	.short	0x010a
        /*0326*/ 	.byte	0x3f
	.zero		1


	//   ....[39]....
        /*0328*/ 	.word	0x0000b700
        /*032c*/ 	.word	0x00000008
        /*0330*/ 	.word	0x00000000
        /*0334*/ 	.short	0x010a
        /*0336*/ 	.byte	0x3f
	.zero		1


	//   ....[40]....
        /*0338*/ 	.word	0x0000b750
        /*033c*/ 	.word	0x00000009
        /*0340*/ 	.word	0x00000000
        /*0344*/ 	.short	0x010a
        /*0346*/ 	.byte	0x3f
	.zero		1


	//   ....[41]....
        /*0348*/ 	.word	0x0000b7a0
        /*034c*/ 	.word	0x00000006
        /*0350*/ 	.word	0x00000000
        /*0354*/ 	.short	0x010a
        /*0356*/ 	.byte	0x3f
	.zero		1


	//----- nvinfo : EIATTR_NUM_MBARRIERS
	.align		4
.L_37:
        /*0358*/ 	.byte	0x03, 0x38
        /*035a*/ 	.short	0x0010


	//----- nvinfo : EIATTR_EXIT_INSTR_OFFSETS
	.align		4
        /*035c*/ 	.byte	0x04, 0x1c
        /*035e*/ 	.short	(.L_39 - .L_38)


	//   ....[0]....
.L_38:
        /*0360*/ 	.word	0x000011a0


	//   ....[1]....
        /*0364*/ 	.word	0x00001200


	//   ....[2]....
        /*0368*/ 	.word	0x0000a390


	//   ....[3]....
        /*036c*/ 	.word	0x0000a3c0


	//   ....[4]....
        /*0370*/ 	.word	0x0000b400


	//----- nvinfo : EIATTR_MAX_THREADS
	.align		4
.L_39:
        /*0374*/ 	.byte	0x04, 0x05
        /*0376*/ 	.short	(.L_41 - .L_40)
.L_40:
        /*0378*/ 	.word	0x00000180
        /*037c*/ 	.word	0x00000001
        /*0380*/ 	.word	0x00000001


	//----- nvinfo : EIATTR_CRS_STACK_SIZE
	.align		4
.L_41:
        /*0384*/ 	.byte	0x04, 0x1e
        /*0386*/ 	.short	(.L_43 - .L_42)
.L_42:
        /*0388*/ 	.word	0x00000000


	//----- nvinfo : EIATTR_CBANK_PARAM_SIZE
	.align		4
.L_43:
        /*038c*/ 	.byte	0x03, 0x19
        /*038e*/ 	.short	0x0470


	//----- nvinfo : EIATTR_PARAM_CBANK
	.align		4
        /*0390*/ 	.byte	0x04, 0x0a
        /*0392*/ 	.short	(.L_45 - .L_44)
	.align		4
.L_44:
        /*0394*/ 	.word	index@(.nv.constant0._ZN7cutlass13device_kernelINS_4gemm6kernel13GemmUniversalIN4cute5tupleIJiiiiEEENS1_10collective13CollectiveMmaINS1_34MainloopSm90TmaGmmaWarpSpecializedILi5ENS5_IJNS4_1CILi1EEESB_SB_EEENS1_32KernelTmaWarpSpecializedPingpongEEENS5_IJNSA_ILi64EEENSA_ILi256EEESF_EEENS_10bfloat16_tENS5_IJlSB_lEEESI_SJ_NS4_8TiledMMAINS4_8MMA_AtomIJNS4_4SM904GMMA28MMA_64x256x16_F32BF16BF16_SSILNSN_5MajorE0ELSP_0ELNSN_7ScaleInE1ELSQ_1EEEEEENS4_6LayoutISC_NS5_IJNSA_ILi0EEESU_SU_EEEEENS5_IJNS4_10UnderscoreESX_SX_EEEEENS4_13SM90_TMA_LOADENS4_14ComposedLayoutINS4_7SwizzleILi3ELi4ELi3EEENS4_18smem_ptr_flag_bitsILi16EEENST_INS5_IJNSA_ILi8EEESF_EEENS5_IJSF_SB_EEEEEEEvNS4_8identityES10_S1A_vS1B_EENS_8epilogue10collective6detail29Sm90TmaWarpSpecializedAdapterINS1E_15DefaultEpilogueISI_SJ_SJ_NS1D_6thread17LinearCombinationISI_Li1EffLNS1I_9ScaleType4KindE0ELNS_15FloatRoundStyleE2ESI_EENS1_15EpilogueDefaultEEEEEvvEEEEvNT_6ParamsE)
        /*0398*/ 	.short	0x0210
        /*039a*/ 	.short	0x0470


	//----- nvinfo : EIATTR_SW_WAR
	.align		4
.L_45:
        /*039c*/ 	.byte	0x04, 0x36
        /*039e*/ 	.short	(.L_47 - .L_46)
.L_46:
        /*03a0*/ 	.word	0x00000008
.L_47:


//--------------------- .nv.callgraph             --------------------------
	.section	.nv.callgraph,"",@"SHT_CUDA_CALLGRAPH"
	.align	4
	.sectionentsize	8
	.align		4
        /*0000*/ 	.word	0x00000000
	.align		4
        /*0004*/ 	.word	0xffffffff
	.align		4
        /*0008*/ 	.word	index@(_ZN7cutlass13device_kernelINS_4gemm6kernel13GemmUniversalIN4cute5tupleIJiiiiEEENS1_10collective13CollectiveMmaINS1_34MainloopSm90TmaGmmaWarpSpecializedILi5ENS5_IJNS4_1CILi1EEESB_SB_EEENS1_32KernelTmaWarpSpecializedPingpongEEENS5_IJNSA_ILi64EEENSA_ILi256EEESF_EEENS_10bfloat16_tENS5_IJlSB_lEEESI_SJ_NS4_8TiledMMAINS4_8MMA_AtomIJNS4_4SM904GMMA28MMA_64x256x16_F32BF16BF16_SSILNSN_5MajorE0ELSP_0ELNSN_7ScaleInE1ELSQ_1EEEEEENS4_6LayoutISC_NS5_IJNSA_ILi0EEESU_SU_EEEEENS5_IJNS4_10UnderscoreESX_SX_EEEEENS4_13SM90_TMA_LOADENS4_14ComposedLayoutINS4_7SwizzleILi3ELi4ELi3EEENS4_18smem_ptr_flag_bitsILi16EEENST_INS5_IJNSA_ILi8EEESF_EEENS5_IJSF_SB_EEEEEEEvNS4_8identityES10_S1A_vS1B_EENS_8epilogue10collective6detail29Sm90TmaWarpSpecializedAdapterINS1E_15DefaultEpilogueISI_SJ_SJ_NS1D_6thread17LinearCombinationISI_Li1EffLNS1I_9ScaleType4KindE0ELNS_15FloatRoundStyleE2ESI_EENS1_15EpilogueDefaultEEEEEvvEEEEvNT_6ParamsE)
	.align		4
        /*000c*/ 	.word	index@(__assertfail)
	.align		4
        /*0010*/ 	.word	0x00000000
	.align		4
        /*0014*/ 	.word	0xfffffffe
	.align		4
        /*0018*/ 	.word	0x00000000
	.align		4
        /*001c*/ 	.word	0xfffffffd
	.align		4
        /*0020*/ 	.word	0x00000000
	.align		4
        /*0024*/ 	.word	0xfffffffc


//--------------------- .nv.constant4             --------------------------
	.section	.nv.constant4,"a",@progbits
	.align	8
	.align		8
.nv.constant4:
        /*0000*/ 	.dword	__assertfail
	.align		8
        /*0008*/ 	.dword	__unnamed_1
	.align		8
        /*0010*/ 	.dword	_ZN40_INTERNAL_d64dec3e_4_k_cu_1dba2d73_260434cuda3std3__45__cpo5beginE
	.align		8
        /*0018*/ 	.dword	_ZN40_INTERNAL_d64dec3e_4_k_cu_1dba2d73_260434cuda3std3__45__cpo3endE
	.align		8
        /*0020*/ 	.dword	_ZN40_INTERNAL_d64dec3e_4_k_cu_1dba2d73_260434cuda3std3__45__cpo6cbeginE
	.align		8
        /*0028*/ 	.dword	_ZN40_INTERNAL_d64dec3e_4_k_cu_1dba2d73_260434cuda3std3__45__cpo4cendE
	.align		8
        /*0030*/ 	.dword	_ZN40_INTERNAL_d64dec3e_4_k_cu_1dba2d73_260434cuda3std3__442_GLOBAL__N__d64dec3e_4_k_cu_1dba2d73_260436ignoreE
	.align		8
        /*0038*/ 	.dword	_ZN40_INTERNAL_d64dec3e_4_k_cu_1dba2d73_260434cuda3std3__419piecewise_constructE
	.align		8
        /*0040*/ 	.dword	_ZN40_INTERNAL_d64dec3e_4_k_cu_1dba2d73_260434cuda3std3__48in_placeE
	.align		8
        /*0048*/ 	.dword	_ZN40_INTERNAL_d64dec3e_4_k_cu_1dba2d73_260434cuda3std6ranges3__45__cpo4swapE
	.align		8
        /*0050*/ 	.dword	_ZN40_INTERNAL_d64dec3e_4_k_cu_1dba2d73_260434cuda3std6ranges3__45__cpo9iter_moveE
	.align		8
        /*0058*/ 	.dword	_ZN40_INTERNAL_d64dec3e_4_k_cu_1dba2d73_260434cute7productE
	.align		8
        /*0060*/ 	.dword	_ZN40_INTERNAL_d64dec3e_4_k_cu_1dba2d73_260434cute1_E
	.align		8
        /*0068*/ 	.dword	$str$22
	.align		8
        /*0070*/ 	.dword	$str$23


//--------------------- .text._ZN7cutlass13device_kernelINS_4gemm6kernel13GemmUniversalIN4cute5tupleIJiiiiEEENS1_10collective13CollectiveMmaINS1_34MainloopSm90TmaGmmaWarpSpecializedILi5ENS5_IJNS4_1CILi1EEESB_SB_EEENS1_32KernelTmaWarpSpecializedPingpongEEENS5_IJNSA_ILi64EEENSA_ILi256EEESF_EEENS_10bfloat16_tENS5_IJlSB_lEEESI_SJ_NS4_8TiledMMAINS4_8MMA_AtomIJNS4_4SM904GMMA28MMA_64x256x16_F32BF16BF16_SSILNSN_5MajorE0ELSP_0ELNSN_7ScaleInE1ELSQ_1EEEEEENS4_6LayoutISC_NS5_IJNSA_ILi0EEESU_SU_EEEEENS5_IJNS4_10UnderscoreESX_SX_EEEEENS4_13SM90_TMA_LOADENS4_14ComposedLayoutINS4_7SwizzleILi3ELi4ELi3EEENS4_18smem_ptr_flag_bitsILi16EEENST_INS5_IJNSA_ILi8EEESF_EEENS5_IJSF_SB_EEEEEEEvNS4_8identityES10_S1A_vS1B_EENS_8epilogue10collective6detail29Sm90TmaWarpSpecializedAdapterINS1E_15DefaultEpilogueISI_SJ_SJ_NS1D_6thread17LinearCombinationISI_Li1EffLNS1I_9ScaleType4KindE0ELNS_15FloatRoundStyleE2ESI_EENS1_15EpilogueDefaultEEEEEvvEEEEvNT_6ParamsE --------------------------
	.section	.text._ZN7cutlass13device_kernelINS_4gemm6kernel13GemmUniversalIN4cute5tupleIJiiiiEEENS1_10collective13CollectiveMmaINS1_34MainloopSm90TmaGmmaWarpSpecializedILi5ENS5_IJNS4_1CILi1EEESB_SB_EEENS1_32KernelTmaWarpSpecializedPingpongEEENS5_IJNSA_ILi64EEENSA_ILi256EEESF_EEENS_10bfloat16_tENS5_IJlSB_lEEESI_SJ_NS4_8TiledMMAINS4_8MMA_AtomIJNS4_4SM904GMMA28MMA_64x256x16_F32BF16BF16_SSILNSN_5MajorE0ELSP_0ELNSN_7ScaleInE1ELSQ_1EEEEEENS4_6LayoutISC_NS5_IJNSA_ILi0EEESU_SU_EEEEENS5_IJNS4_10UnderscoreESX_SX_EEEEENS4_13SM90_TMA_LOADENS4_14ComposedLayoutINS4_7SwizzleILi3ELi4ELi3EEENS4_18smem_ptr_flag_bitsILi16EEENST_INS5_IJNSA_ILi8EEESF_EEENS5_IJSF_SB_EEEEEEEvNS4_8identityES10_S1A_vS1B_EENS_8epilogue10collective6detail29Sm90TmaWarpSpecializedAdapterINS1E_15DefaultEpilogueISI_SJ_SJ_NS1D_6thread17LinearCombinationISI_Li1EffLNS1I_9ScaleType4KindE0ELNS_15FloatRoundStyleE2ESI_EENS1_15EpilogueDefaultEEEEEvvEEEEvNT_6ParamsE,"ax",@progbits
	.align	128
.text._ZN7cutlass13device_kernelINS_4gemm6kernel13GemmUniversalIN4cute5tupleIJiiiiEEENS1_10collective13CollectiveMmaINS1_34MainloopSm90TmaGmmaWarpSpecializedILi5ENS5_IJNS4_1CILi1EEESB_SB_EEENS1_32KernelTmaWarpSpecializedPingpongEEENS5_IJNSA_ILi64EEENSA_ILi256EEESF_EEENS_10bfloat16_tENS5_IJlSB_lEEESI_SJ_NS4_8TiledMMAINS4_8MMA_AtomIJNS4_4SM904GMMA28MMA_64x256x16_F32BF16BF16_SSILNSN_5MajorE0ELSP_0ELNSN_7ScaleInE1ELSQ_1EEEEEENS4_6LayoutISC_NS5_IJNSA_ILi0EEESU_SU_EEEEENS5_IJNS4_10UnderscoreESX_SX_EEEEENS4_13SM90_TMA_LOADENS4_14ComposedLayoutINS4_7SwizzleILi3ELi4ELi3EEENS4_18smem_ptr_flag_bitsILi16EEENST_INS5_IJNSA_ILi8EEESF_EEENS5_IJSF_SB_EEEEEEEvNS4_8identityES10_S1A_vS1B_EENS_8epilogue10collective6detail29Sm90TmaWarpSpecializedAdapterINS1E_15DefaultEpilogueISI_SJ_SJ_NS1D_6thread17LinearCombinationISI_Li1EffLNS1I_9ScaleType4KindE0ELNS_15FloatRoundStyleE2ESI_EENS1_15EpilogueDefaultEEEEEvvEEEEvNT_6ParamsE:
        .type           _ZN7cutlass13device_kernelINS_4gemm6kernel13GemmUniversalIN4cute5tupleIJiiiiEEENS1_10collective13CollectiveMmaINS1_34MainloopSm90TmaGmmaWarpSpecializedILi5ENS5_IJNS4_1CILi1EEESB_SB_EEENS1_32KernelTmaWarpSpecializedPingpongEEENS5_IJNSA_ILi64EEENSA_ILi256EEESF_EEENS_10bfloat16_tENS5_IJlSB_lEEESI_SJ_NS4_8TiledMMAINS4_8MMA_AtomIJNS4_4SM904GMMA28MMA_64x256x16_F32BF16BF16_SSILNSN_5MajorE0ELSP_0ELNSN_7ScaleInE1ELSQ_1EEEEEENS4_6LayoutISC_NS5_IJNSA_ILi0EEESU_SU_EEEEENS5_IJNS4_10UnderscoreESX_SX_EEEEENS4_13SM90_TMA_LOADENS4_14ComposedLayoutINS4_7SwizzleILi3ELi4ELi3EEENS4_18smem_ptr_flag_bitsILi16EEENST_INS5_IJNSA_ILi8EEESF_EEENS5_IJSF_SB_EEEEEEEvNS4_8identityES10_S1A_vS1B_EENS_8epilogue10collective6detail29Sm90TmaWarpSpecializedAdapterINS1E_15DefaultEpilogueISI_SJ_SJ_NS1D_6thread17LinearCombinationISI_Li1EffLNS1I_9ScaleType4KindE0ELNS_15FloatRoundStyleE2ESI_EENS1_15EpilogueDefaultEEEEEvvEEEEvNT_6ParamsE,@function
        .size           _ZN7cutlass13device_kernelINS_4gemm6kernel13GemmUniversalIN4cute5tupleIJiiiiEEENS1_10collective13CollectiveMmaINS1_34MainloopSm90TmaGmmaWarpSpecializedILi5ENS5_IJNS4_1CILi1EEESB_SB_EEENS1_32KernelTmaWarpSpecializedPingpongEEENS5_IJNSA_ILi64EEENSA_ILi256EEESF_EEENS_10bfloat16_tENS5_IJlSB_lEEESI_SJ_NS4_8TiledMMAINS4_8MMA_AtomIJNS4_4SM904GMMA28MMA_64x256x16_F32BF16BF16_SSILNSN_5MajorE0ELSP_0ELNSN_7ScaleInE1ELSQ_1EEEEEENS4_6LayoutISC_NS5_IJNSA_ILi0EEESU_SU_EEEEENS5_IJNS4_10UnderscoreESX_SX_EEEEENS4_13SM90_TMA_LOADENS4_14ComposedLayoutINS4_7SwizzleILi3ELi4ELi3EEENS4_18smem_ptr_flag_bitsILi16EEENST_INS5_IJNSA_ILi8EEESF_EEENS5_IJSF_SB_EEEEEEEvNS4_8identityES10_S1A_vS1B_EENS_8epilogue10collective6detail29Sm90TmaWarpSpecializedAdapterINS1E_15DefaultEpilogueISI_SJ_SJ_NS1D_6thread17LinearCombinationISI_Li1EffLNS1I_9ScaleType4KindE0ELNS_15FloatRoundStyleE2ESI_EENS1_15EpilogueDefaultEEEEEvvEEEEvNT_6ParamsE,(.L_x_327 - _ZN7cutlass13device_kernelINS_4gemm6kernel13GemmUniversalIN4cute5tupleIJiiiiEEENS1_10collective13CollectiveMmaINS1_34MainloopSm90TmaGmmaWarpSpecializedILi5ENS5_IJNS4_1CILi1EEESB_SB_EEENS1_32KernelTmaWarpSpecializedPingpongEEENS5_IJNSA_ILi64EEENSA_ILi256EEESF_EEENS_10bfloat16_tENS5_IJlSB_lEEESI_SJ_NS4_8TiledMMAINS4_8MMA_AtomIJNS4_4SM904GMMA28MMA_64x256x16_F32BF16BF16_SSILNSN_5MajorE0ELSP_0ELNSN_7ScaleInE1ELSQ_1EEEEEENS4_6LayoutISC_NS5_IJNSA_ILi0EEESU_SU_EEEEENS5_IJNS4_10UnderscoreESX_SX_EEEEENS4_13SM90_TMA_LOADENS4_14ComposedLayoutINS4_7SwizzleILi3ELi4ELi3EEENS4_18smem_ptr_flag_bitsILi16EEENST_INS5_IJNSA_ILi8EEESF_EEENS5_IJSF_SB_EEEEEEEvNS4_8identityES10_S1A_vS1B_EENS_8epilogue10collective6detail29Sm90TmaWarpSpecializedAdapterINS1E_15DefaultEpilogueISI_SJ_SJ_NS1D_6thread17LinearCombinationISI_Li1EffLNS1I_9ScaleType4KindE0ELNS_15FloatRoundStyleE2ESI_EENS1_15EpilogueDefaultEEEEEvvEEEEvNT_6ParamsE)
        .other          _ZN7cutlass13device_kernelINS_4gemm6kernel13GemmUniversalIN4cute5tupleIJiiiiEEENS1_10collective13CollectiveMmaINS1_34MainloopSm90TmaGmmaWarpSpecializedILi5ENS5_IJNS4_1CILi1EEESB_SB_EEENS1_32KernelTmaWarpSpecializedPingpongEEENS5_IJNSA_ILi64EEENSA_ILi256EEESF_EEENS_10bfloat16_tENS5_IJlSB_lEEESI_SJ_NS4_8TiledMMAINS4_8MMA_AtomIJNS4_4SM904GMMA28MMA_64x256x16_F32BF16BF16_SSILNSN_5MajorE0ELSP_0ELNSN_7ScaleInE1ELSQ_1EEEEEENS4_6LayoutISC_NS5_IJNSA_ILi0EEESU_SU_EEEEENS5_IJNS4_10UnderscoreESX_SX_EEEEENS4_13SM90_TMA_LOADENS4_14ComposedLayoutINS4_7SwizzleILi3ELi4ELi3EEENS4_18smem_ptr_flag_bitsILi16EEENST_INS5_IJNSA_ILi8EEESF_EEENS5_IJSF_SB_EEEEEEEvNS4_8identityES10_S1A_vS1B_EENS_8epilogue10collective6detail29Sm90TmaWarpSpecializedAdapterINS1E_15DefaultEpilogueISI_SJ_SJ_NS1D_6thread17LinearCombinationISI_Li1EffLNS1I_9ScaleType4KindE0ELNS_15FloatRoundStyleE2ESI_EENS1_15EpilogueDefaultEEEEEvvEEEEvNT_6ParamsE,@"STO_CUDA_ENTRY STV_DEFAULT"
_ZN7cutlass13device_kernelINS_4gemm6kernel13GemmUniversalIN4cute5tupleIJiiiiEEENS1_10collective13CollectiveMmaINS1_34MainloopSm90TmaGmmaWarpSpecializedILi5ENS5_IJNS4_1CILi1EEESB_SB_EEENS1_32KernelTmaWarpSpecializedPingpongEEENS5_IJNSA_ILi64EEENSA_ILi256EEESF_EEENS_10bfloat16_tENS5_IJlSB_lEEESI_SJ_NS4_8TiledMMAINS4_8MMA_AtomIJNS4_4SM904GMMA28MMA_64x256x16_F32BF16BF16_SSILNSN_5MajorE0ELSP_0ELNSN_7ScaleInE1ELSQ_1EEEEEENS4_6LayoutISC_NS5_IJNSA_ILi0EEESU_SU_EEEEENS5_IJNS4_10UnderscoreESX_SX_EEEEENS4_13SM90_TMA_LOADENS4_14ComposedLayoutINS4_7SwizzleILi3ELi4ELi3EEENS4_18smem_ptr_flag_bitsILi16EEENST_INS5_IJNSA_ILi8EEESF_EEENS5_IJSF_SB_EEEEEEEvNS4_8identityES10_S1A_vS1B_EENS_8epilogue10collective6detail29Sm90TmaWarpSpecializedAdapterINS1E_15DefaultEpilogueISI_SJ_SJ_NS1D_6thread17LinearCombinationISI_Li1EffLNS1I_9ScaleType4KindE0ELNS_15FloatRoundStyleE2ESI_EENS1_15EpilogueDefaultEEEEEvvEEEEvNT_6ParamsE:
[----:B------:R-:W0:Y:S02]  /*0000*/  LDC R1, c[0x0][0x28] ;  /* 0x00000a00ff017b82 */ /* 0x000e240000000800 */
[----:B0-----:R-:W-:Y:S01]  /*0010*/  VIADD R1, R1, 0xfffffff8 ;  /* 0xfffffff801017836 */ /* 0x001fe20000000000 */
[----:B------:R-:W0:Y:S01]  /*0020*/  S2R R4, SR_TID.X ;  /* 0x0000000000047919 */ /* 0x000e220000002100 */
[----:B------:R-:W-:Y:S01]  /*0030*/  ELECT P0, URZ, PT ;  /* 0x00000000003f782f */ /* 0x000fe20003800000 */
[----:B------:R-:W-:Y:S01]  /*0040*/  BSSY B0, `(.L_x_0) ;  /* 0x000000f000007945 */ /* 0x000fe20003800000 */
[--C-:B0-----:R-:W-:Y:S02]  /*0050*/  SHF.R.U32.HI R0, RZ, 0x5, R4.reuse ;  /* 0x00000005ff007819 */ /* 0x101fe40000011604 */
[----:B------:R-:W-:-:S03]  /*0060*/  SHF.R.U32.HI R5, RZ, 0x7, R4 ;  /* 0x00000007ff057819 */ /* 0x000fc60000011604 */
[----:B------:R-:W0:Y:S04]  /*0070*/  SHFL.IDX PT, R2, R0, RZ, 0x1f ;  /* 0x00001fff00027589 */ /* 0x000e2800000e0000 */
[----:B------:R1:W2:Y:S01]  /*0080*/  SHFL.IDX PT, R8, R5, RZ, 0x1f ;  /* 0x00001fff05087589 */ /* 0x0002a200000e0000 */
[----:B0-----:R-:W-:-:S13]  /*0090*/  ISETP.NE.OR P0, PT, R2, RZ, !P0 ;  /* 0x000000ff0200720c */ /* 0x001fda0004705670 */
[----:B-12---:R-:W-:Y:S05]  /*00a0*/  @P0 BRA `(.L_x_1) ;  /* 0x0000000000200947 */ /* 0x006fea0003800000 */
[----:B------:R-:W-:Y:S02]  /*00b0*/  ULDC.64 UR4, c[0x0][0x198] ;  /* 0x0000660000047ab9 */ /* 0x000fe40000000a00 */
[----:B------:R-:W-:Y:S02]  /*00c0*/  UIADD3 UR6, UP0, UR4, 0xf0, URZ ;  /* 0x000000f004067890 */ /* 0x000fe4000ff1e03f */
[----:B------:R-:W-:Y:S02]  /*00d0*/  UIADD3 UR4, UP1, UR4, 0x1f0, URZ ;  /* 0x000001f004047890 */ /* 0x000fe4000ff3e03f */
[----:B------:R-:W-:Y:S02]  /*00e0*/  UIADD3.X UR7, URZ, UR5, URZ, UP0, !UPT ;  /* 0x000000053f077290 */ /* 0x000fe400087fe43f */
[----:B------:R-:W-:-:S07]  /*00f0*/  UIADD3.X UR5, URZ, UR5, URZ, UP1, !UPT ;  /* 0x000000053f057290 */ /* 0x000fce0008ffe43f */
[----:B------:R0:W-:Y:S02]  /*0100*/  UTMACCTL.PF [UR6] ;  /* 0x00000000060079b9 */ /* 0x0001e40008040000 */
[----:B------:R0:W-:Y:S02]  /*0110*/  UTMACCTL.PF [UR4] ;  /* 0x00000000040079b9 */ /* 0x0001e40008040000 */
[----:B0-----:R-:W-:Y:S01]  /*0120*/  NOP ;  /* 0x0000000000007918 */ /* 0x001fe20000000000 */
.L_x_1:
[----:B------:R-:W-:Y:S05]  /*0130*/  BSYNC B0 ;  /* 0x0000000000007941 */ /* 0x000fea0003800000 */
.L_x_0:
[----:B------:R-:W0:Y:S02]  /*0140*/  SHFL.IDX PT, R3, R0, RZ, 0x1f ;  /* 0x00001fff00037589 */ /* 0x000e2400000e0000 */
[----:B0-----:R-:W-:-:S13]  /*0150*/  ISETP.NE.AND P0, PT, R3, RZ, PT ;  /* 0x000000ff0300720c */ /* 0x001fda0003f05270 */
[----:B------:R-:W-:Y:S05]  /*0160*/  @P0 BRA `(.L_x_2) ;  /* 0x0000000000600947 */ /* 0x000fea0003800000 */
[----:B------:R-:W0:Y:S01]  /*0170*/  S2UR UR8, SR_CgaCtaId ;  /* 0x00000000000879c3 */ /* 0x000e220000008800 */
[----:B------:R-:W-:Y:S01]  /*0180*/  UMOV UR4, 0x400 ;  /* 0x0000040000047882 */ /* 0x000fe20000000000 */
[----:B------:R-:W-:Y:S01]  /*0190*/  UMOV UR5, 0x1 ;  /* 0x0000000100057882 */ /* 0x000fe20000000000 */
[----:B------:R-:W-:Y:S01]  /*01a0*/  UMOV UR6, 0x80 ;  /* 0x0000008000067882 */ /* 0x000fe20000000000 */
[----:B------:R-:W-:Y:S01]  /*01b0*/  ELECT P0, URZ, PT ;  /* 0x00000000003f782f */ /* 0x000fe20003800000 */
[----:B------:R-:W-:-:S04]  /*01c0*/  UIADD3 UR6, -UR6, 0x100000, URZ ;  /* 0x0010000006067890 */ /* 0x000fc8000fffe13f */
[----:B------:R-:W-:Y:S02]  /*01d0*/  USHF.L.U32 UR7, UR6, 0xb, URZ ;  /* 0x0000000b06077899 */ /* 0x000fe4000800063f */
[----:B------:R-:W-:Y:S02]  /*01e0*/  USHF.L.U32 UR6, UR6, 0x1, URZ ;  /* 0x0000000106067899 */ /* 0x000fe4000800063f */
[----:B0-----:R-:W-:Y:S02]  /*01f0*/  ULEA UR8, UR8, UR4, 0x18 ;  /* 0x0000000408087291 */ /* 0x001fe4000f8ec03f */
[----:B------:R-:W-:-:S04]  /*0200*/  UIADD3 UR4, -UR5, 0x100000, URZ ;  /* 0x0010000005047890 */ /* 0x000fc8000fffe13f */
[----:B------:R-:W-:Y:S02]  /*0210*/  USHF.L.U32 UR5, UR4, 0xb, URZ ;  /* 0x0000000b04057899 */ /* 0x000fe4000800063f */
[----:B------:R-:W-:Y:S01]  /*0220*/  USHF.L.U32 UR4, UR4, 0x1, URZ ;  /* 0x0000000104047899 */ /* 0x000fe2000800063f */
[----:B------:R-:W0:Y:S11]  /*0230*/  FENCE.VIEW.ASYNC.S ;  /* 0x00000000000073c6 */ /* 0x000e360000000000 */
[----:B0-----:R0:W1:Y:S01]  /*0240*/  SYNCS.EXCH.64 URZ, [UR8], UR4 ;  /* 0x00000004083f75b2 */ /* 0x0010620008000100 */
[----:B------:R0:W2:Y:S01]  /*0250*/  SYNCS.EXCH.64 URZ, [UR8+0x28], UR6 ;  /* 0x00002806083f75b2 */ /* 0x0000a20008000100 */
[----:B------:R0:W3:Y:S01]  /*0260*/  SYNCS.EXCH.64 URZ, [UR8+0x8], UR4 ;  /* 0x00000804083f75b2 */ /* 0x0000e20008000100 */
[----:B------:R0:W4:Y:S01]  /*0270*/  SYNCS.EXCH.64 URZ, [UR8+0x30], UR6 ;  /* 0x00003006083f75b2 */ /* 0x0001220008000100 */
[----:B------:R0:W0:Y:S01]  /*0280*/  SYNCS.EXCH.64 URZ, [UR8+0x10], UR4 ;  /* 0x00001004083f75b2 */ /* 0x0000220008000100 */
[----:B------:R0:W0:Y:S01]  /*0290*/  SYNCS.EXCH.64 URZ, [UR8+0x38], UR6 ;  /* 0x00003806083f75b2 */ /* 0x0000220008000100 */
[----:B------:R0:W0:Y:S01]  /*02a0*/  SYNCS.EXCH.64 URZ, [UR8+0x18], UR4 ;  /* 0x00001804083f75b2 */ /* 0x0000220008000100 */
[----:B------:R0:W0:Y:S01]  /*02b0*/  SYNCS.EXCH.64 URZ, [UR8+0x40], UR6 ;  /* 0x00004006083f75b2 */ /* 0x0000220008000100 */
[----:B------:R0:W0:Y:S01]  /*02c0*/  SYNCS.EXCH.64 URZ, [UR8+0x20], UR4 ;  /* 0x00002004083f75b2 */ /* 0x0000220008000100 */
[----:B------:R0:W0:Y:S01]  /*02d0*/  SYNCS.EXCH.64 URZ, [UR8+0x48], UR6 ;  /* 0x00004806083f75b2 */ /* 0x0000220008000100 */
[----:B------:R-:W-:Y:S01]  /*02e0*/  NOP ;  /* 0x0000000000007918 */ /* 0x000fe20000000000 */
.L_x_2:
[----:B------:R-:W5:Y:S01]  /*02f0*/  SHFL.IDX PT, R6, R0, RZ, 0x1f ;  /* 0x00001fff00067589 */ /* 0x000f6200000e0000 */
[----:B------:R-:W-:Y:S01]  /*0300*/  ELECT P0, URZ, PT ;  /* 0x00000000003f782f */ /* 0x000fe20003800000 */
[----:B------:R-:W-:Y:S01]  /*0310*/  NOP ;  /* 0x0000000000007918 */ /* 0x000fe20000000000 */
[----:B------:R-:W-:Y:S01]  /*0320*/  ELECT P1, URZ, PT ;  /* 0x00000000003f782f */ /* 0x000fe20003820000 */
[----:B------:R-:W1:Y:S01]  /*0330*/  SHFL.IDX PT, R3, R0, RZ, 0x1f ;  /* 0x00001fff00037589 */ /* 0x000e6200000e0000 */
[----:B0-----:R-:W-:Y:S01]  /*0340*/  UMOV UR4, 0x20 ;  /* 0x0000002000047882 */ /* 0x001fe20000000000 */
[----:B------:R-:W-:Y:S01]  /*0350*/  UMOV UR11, 0x80 ;  /* 0x00000080000b7882 */ /* 0x000fe20000000000 */
[----:B------:R-:W-:Y:S01]  /*0360*/  NOP ;  /* 0x0000000000007918 */ /* 0x000fe20000000000 */
[C---:B------:R-:W-:Y:S01]  /*0370*/  VIADD R33, R8.reuse, 0xffffffff ;  /* 0xffffffff08217836 */ /* 0x040fe20000000000 */
[----:B------:R-:W0:Y:S01]  /*0380*/  SHFL.IDX PT, R5, R5, RZ, 0x1f ;  /* 0x00001fff05057589 */ /* 0x000e2200000e0000 */
[----:B------:R-:W-:Y:S01]  /*0390*/  ULDC.64 UR36, c[0x0][0x208] ;  /* 0x0000820000247ab9 */ /* 0x000fe20000000a00 */
[----:B------:R-:W-:-:S02]  /*03a0*/  ISETP.NE.AND P2, PT, R8, RZ, PT ;  /* 0x000000ff0800720c */ /* 0x000fc40003f45270 */
[----:B------:R-:W-:Y:S02]  /*03b0*/  ISETP.GE.U32.AND P3, PT, R33, 0x2, PT ;  /* 0x000000022100780c */ /* 0x000fe40003f66070 */
[----:B-----5:R-:W-:Y:S02]  /*03c0*/  ISETP.NE.OR P0, PT, R6, RZ, !P0 ;  /* 0x000000ff0600720c */ /* 0x020fe40004705670 */
[----:B-1----:R-:W-:Y:S02]  /*03d0*/  ISETP.NE.OR P1, PT, R3, RZ, !P1 ;  /* 0x000000ff0300720c */ /* 0x002fe40004f25670 */
[----:B------:R-:W-:-:S04]  /*03e0*/  SHF.R.S32.HI R3, RZ, 0x1f, R2 ;  /* 0x0000001fff037819 */ /* 0x000fc80000011402 */
[----:B------:R-:W-:-:S05]  /*03f0*/  LEA.HI R3, R3, R2, RZ, 0x2 ;  /* 0x0000000203037211 */ /* 0x000fca00078f10ff */
[----:B------:R-:W-:Y:S01]  /*0400*/  VOTEU.ALL UP0, P0 ;  /* 0x00000000003f7886 */ /* 0x000fe20000000000 */
[----:B------:R-:W-:Y:S01]  /*0410*/  LOP3.LUT R3, R3, 0xfffffffc, RZ, 0xc0, !PT ;  /* 0xfffffffc03037812 */ /* 0x000fe200078ec0ff */
[----:B------:R-:W-:-:S03]  /*0420*/  VOTEU.ALL UP1, P1 ;  /* 0x00000000003f7886 */ /* 0x000fc60000820000 */
[----:B------:R-:W1:Y:S01]  /*0430*/  @!UP0 S2UR UR7, SR_CgaCtaId ;  /* 0x00000000000789c3 */ /* 0x000e620000008800 */
[----:B------:R-:W-:Y:S01]  /*0440*/  @!UP0 UMOV UR6, 0x400 ;  /* 0x0000040000068882 */ /* 0x000fe20000000000 */
[----:B------:R-:W-:-:S04]  /*0450*/  @!UP0 UIADD3 UR4, -UR4, 0x100000, URZ ;  /* 0x0010000004048890 */ /* 0x000fc8000fffe13f */
[----:B------:R-:W-:Y:S02]  /*0460*/  @!UP0 USHF.L.U32 UR5, UR4, 0xb, URZ ;  /* 0x0000000b04058899 */ /* 0x000fe4000800063f */
[----:B------:R-:W-:Y:S01]  /*0470*/  @!UP0 USHF.L.U32 UR4, UR4, 0x1, URZ ;  /* 0x0000000104048899 */ /* 0x000fe2000800063f */
[----:B------:R-:W-:Y:S01]  /*0480*/  IMAD.IADD R0, R2, 0x1, -R3 ;  /* 0x0000000102007824 */ /* 0x000fe200078e0a03 */
[----:B------:R-:W-:Y:S01]  /*0490*/  @!UP1 UMOV UR9, 0x400 ;  /* 0x0000040000099882 */ /* 0x000fe20000000000 */
[----:B------:R-:W-:Y:S01]  /*04a0*/  VOTEU.ALL UP2, P1 ;  /* 0x00000000003f7886 */ /* 0x000fe20000840000 */
[----:B------:R-:W-:Y:S01]  /*04b0*/  VOTEU.ALL UP3, P1 ;  /* 0x00000000003f7886 */ /* 0x000fe20000860000 */
[----:B------:R-:W-:Y:S01]  /*04c0*/  VOTEU.ALL UP4, P1 ;  /* 0x00000000003f7886 */ /* 0x000fe20000880000 */
[----:B------:R-:W5:Y:S01]  /*04d0*/  @!UP1 S2UR UR10, SR_CgaCtaId ;  /* 0x00000000000a99c3 */ /* 0x000f620000008800 */
[----:B------:R-:W-:Y:S01]  /*04e0*/  VOTEU.ALL UP5, P1 ;  /* 0x00000000003f7886 */ /* 0x000fe200008a0000 */
[----:B------:R-:W-:-:S04]  /*04f0*/  SHF.R.S32.HI R3, RZ, 0x1f, R4 ;  /* 0x0000001fff037819 */ /* 0x000fc80000011404 */
[----:B------:R-:W-:-:S04]  /*0500*/  LEA.HI R3, R3, R4, RZ, 0x7 ;  /* 0x0000000403037211 */ /* 0x000fc800078f38ff */
[----:B------:R-:W-:-:S05]  /*0510*/  LOP3.LUT R3, R3, 0xffffff80, RZ, 0xc0, !PT ;  /* 0xffffff8003037812 */ /* 0x000fca00078ec0ff */
[----:B------:R-:W-:Y:S01]  /*0520*/  IMAD.IADD R3, R4, 0x1, -R3 ;  /* 0x0000000104037824 */ /* 0x000fe200078e0a03 */
[----:B-1----:R-:W-:Y:S02]  /*0530*/  @!UP0 ULEA UR8, UR7, UR6, 0x18 ;  /* 0x0000000607088291 */ /* 0x002fe4000f8ec03f */
[----:B------:R-:W-:-:S04]  /*0540*/  @!UP1 UIADD3 UR6, -UR11, 0x100000, URZ ;  /* 0x001000000b069890 */ /* 0x000fc8000fffe13f */
[----:B------:R-:W-:Y:S02]  /*0550*/  @!UP1 USHF.L.U32 UR7, UR6, 0xb, URZ ;  /* 0x0000000b06079899 */ /* 0x000fe4000800063f */
[----:B------:R-:W-:Y:S01]  /*0560*/  @!UP1 USHF.L.U32 UR6, UR6, 0x1, URZ ;  /* 0x0000000106069899 */ /* 0x000fe2000800063f */
[----:B------:R-:W-:Y:S01]  /*0570*/  VOTEU.ALL UP0, P0 ;  /* 0x00000000003f7886 */ /* 0x000fe20000000000 */
[----:B-----5:R-:W-:Y:S01]  /*0580*/  @!UP1 ULEA UR9, UR10, UR9, 0x18 ;  /* 0x000000090a099291 */ /* 0x020fe2000f8ec03f */
[----:B------:R-:W-:Y:S02]  /*0590*/  VOTEU.ALL UP1, P0 ;  /* 0x00000000003f7886 */ /* 0x000fe40000020000 */
[----:B------:R-:W-:Y:S01]  /*05a0*/  ULDC.64 UR10, c[0x0][0x598] ;  /* 0x00016600000a7ab9 */ /* 0x000fe20000000a00 */
[----:B------:R-:W-:Y:S01]  /*05b0*/  ISETP.NE.AND P0, PT, R0, 0x3, PT ;  /* 0x000000030000780c */ /* 0x000fe20003f05270 */
[----:B------:R-:W1:Y:S02]  /*05c0*/  FENCE.VIEW.ASYNC.S ;  /* 0x00000000000073c6 */ /* 0x000e640000000000 */
[----:B-1----:R1:W2:Y:S01]  /*05d0*/  @!UP0 SYNCS.EXCH.64 URZ, [UR8+0x80], UR4 ;  /* 0x00008004083f85b2 */ /* 0x0022a20008000100 */
[----:B------:R-:W-:-:S02]  /*05e0*/  ISETP.NE.U32.AND P1, PT, RZ, UR10, PT ;  /* 0x0000000aff007c0c */ /* 0x000fc4000bf25070 */
[----:B------:R-:W-:Y:S02]  /*05f0*/  ISETP.EQ.OR P0, PT, R0, RZ, !P0 ;  /* 0x000000ff0000720c */ /* 0x000fe40004702670 */
[----:B------:R-:W-:Y:S02]  /*0600*/  ISETP.NE.AND.EX P1, PT, RZ, UR11, PT, P1 ;  /* 0x0000000bff007c0c */ /* 0x000fe4000bf25310 */
[----:B------:R-:W-:-:S04]  /*0610*/  ISETP.EQ.AND P0, PT, R8, RZ, P0 ;  /* 0x000000ff0800720c */ /* 0x000fc80000702270 */
[----:B------:R-:W-:-:S04]  /*0620*/  SEL R16, RZ, 0x1, !P0 ;  /* 0x00000001ff107807 */ /* 0x000fc80004000000 */
[----:B------:R-:W-:Y:S01]  /*0630*/  SEL R16, R16, 0x2, P3 ;  /* 0x0000000210107807 */ /* 0x000fe20001800000 */
[----:B------:R1:W2:Y:S01]  /*0640*/  @!UP1 SYNCS.EXCH.64 URZ, [UR8+0x88], UR4 ;  /* 0x00008804083f95b2 */ /* 0x0002a20008000100 */
[----:B------:R-:W-:Y:S01]  /*0650*/  NOP ;  /* 0x0000000000007918 */ /* 0x000fe20000000000 */
[----:B------:R1:W2:Y:S01]  /*0660*/  @!UP2 SYNCS.EXCH.64 URZ, [UR9+0x60], UR6 ;  /* 0x00006006093fa5b2 */ /* 0x0002a20008000100 */
[----:B------:R1:W2:Y:S01]  /*0670*/  @!UP3 SYNCS.EXCH.64 URZ, [UR9+0x68], UR6 ;  /* 0x00006806093fb5b2 */ /* 0x0002a20008000100 */
[----:B------:R1:W2:Y:S01]  /*0680*/  @!UP4 SYNCS.EXCH.64 URZ, [UR9+0x70], UR6 ;  /* 0x00007006093fc5b2 */ /* 0x0002a20008000100 */
[----:B------:R1:W2:Y:S01]  /*0690*/  @!UP5 SYNCS.EXCH.64 URZ, [UR9+0x78], UR6 ;  /* 0x00007806093fd5b2 */ /* 0x0002a20008000100 */
[----:B------:R-:W-:Y:S01]  /*06a0*/  NOP ;  /* 0x0000000000007918 */ /* 0x000fe20000000000 */
[----:B--234-:R-:W-:Y:S06]  /*06b0*/  BAR.SYNC.DEFER_BLOCKING 0x0 ;  /* 0x0000000000007b1d */ /* 0x01cfec0000010000 */
[----:B01----:R-:W-:Y:S05]  /*06c0*/  @!P1 BRA `(.L_x_3) ;  /* 0x00000000001c9947 */ /* 0x003fea0003800000 */
[----:B------:R-:W0:Y:S02]  /*06d0*/  LDC.64 R6, c[0x0][0x598] ;  /* 0x00016600ff067b82 */ /* 0x000e240000000a00 */
[----:B0-----:R-:W2:Y:S02]  /*06e0*/  LDG.E.64 R6, desc[UR36][R6.64] ;  /* 0x0000002406067981 */ /* 0x001ea4000c1e1b00 */
[----:B--2---:R-:W-:-:S04]  /*06f0*/  ISETP.NE.U32.AND P0, PT, R6, RZ, PT ;  /* 0x000000ff0600720c */ /* 0x004fc80003f05070 */
[----:B------:R-:W-:-:S13]  /*0700*/  ISETP.NE.AND.EX P0, PT, R7, RZ, PT, P0 ;  /* 0x000000ff0700720c */ /* 0x000fda0003f05300 */
[----:B------:R-:W-:Y:S05]  /*0710*/  @!P0 BRA `(.L_x_3) ;  /* 0x0000000000088947 */ /* 0x000fea0003800000 */
[----:B------:R1:W5:Y:S01]  /*0720*/  LD.E R153, desc[UR36][R6.64] ;  /* 0x0000002406997980 */ /* 0x000362000c101900 */
[----:B------:R-:W-:Y:S05]  /*0730*/  BRA `(.L_x_4) ;  /* 0x0000000000247947 */ /* 0x000fea0003800000 */
.L_x_3:
[----:B------:R-:W-:Y:S02]  /*0740*/  ULDC.64 UR4, c[0x0][0x588] ;  /* 0x0001620000047ab9 */ /* 0x000fe40000000a00 */
[----:B------:R-:W-:-:S04]  /*0750*/  ISETP.NE.U32.AND P0, PT, RZ, UR4, PT ;  /* 0x00000004ff007c0c */ /* 0x000fc8000bf05070 */
[----:B------:R-:W-:-:S13]  /*0760*/  ISETP.NE.AND.EX P0, PT, RZ, UR5, PT, P0 ;  /* 0x00000005ff007c0c */ /* 0x000fda000bf05300 */
[----:B------:R-:W-:Y:S05]  /*0770*/  @!P0 BRA `(.L_x_5) ;  /* 0x00000000000c8947 */ /* 0x000fea0003800000 */
[----:B------:R-:W0:Y:S02]  /*0780*/  LDC.64 R6, c[0x0][0x588] ;  /* 0x00016200ff067b82 */ /* 0x000e240000000a00 */
[----:B0-----:R0:W5:Y:S01]  /*0790*/  LDG.E R153, desc[UR36][R6.64] ;  /* 0x0000002406997981 */ /* 0x001162000c1e1900 */
[----:B------:R-:W-:Y:S05]  /*07a0*/  BRA `(.L_x_4) ;  /* 0x0000000000087947 */ /* 0x000fea0003800000 */
.L_x_5:
[----:B------:R-:W-:Y:S02]  /*07b0*/  ULDC UR4, c[0x0][0x580] ;  /* 0x0001600000047ab9 */ /* 0x000fe40000000800 */
[----:B------:R-:W-:-:S07]  /*07c0*/  IMAD.U32 R153, RZ, RZ, UR4 ;  /* 0x00000004ff997e24 */ /* 0x000fce000f8e00ff */
.L_x_4:
[----:B------:R-:W-:Y:S02]  /*07d0*/  ULDC.64 UR4, c[0x0][0x5a0] ;  /* 0x0001680000047ab9 */ /* 0x000fe40000000a00 */
[----:B------:R-:W-:-:S04]  /*07e0*/  ISETP.NE.U32.AND P0, PT, RZ, UR4, PT ;  /* 0x00000004ff007c0c */ /* 0x000fc8000bf05070 */
[----:B------:R-:W-:-:S13]  /*07f0*/  ISETP.NE.AND.EX P0, PT, RZ, UR5, PT, P0 ;  /* 0x00000005ff007c0c */ /* 0x000fda000bf05300 */
[----:B------:R-:W-:Y:S05]  /*0800*/  @!P0 BRA `(.L_x_6) ;  /* 0x00000000001c8947 */ /* 0x000fea0003800000 */
[----:B01----:R-:W0:Y:S02]  /*0810*/  LDC.64 R6, c[0x0][0x5a0] ;  /* 0x00016800ff067b82 */ /* 0x003e240000000a00 */
[----:B0-----:R-:W2:Y:S02]  /*0820*/  LDG.E.64 R6, desc[UR36][R6.64] ;  /* 0x0000002406067981 */ /* 0x001ea4000c1e1b00 */
[----:B--2---:R-:W-:-:S04]  /*0830*/  ISETP.NE.U32.AND P0, PT, R6, RZ, PT ;  /* 0x000000ff0600720c */ /* 0x004fc80003f05070 */
[----:B------:R-:W-:-:S13]  /*0840*/  ISETP.NE.AND.EX P0, PT, R7, RZ, PT, P0 ;  /* 0x000000ff0700720c */ /* 0x000fda0003f05300 */
[----:B------:R-:W-:Y:S05]  /*0850*/  @!P0 BRA `(.L_x_6) ;  /* 0x0000000000088947 */ /* 0x000fea0003800000 */
[----:B------:R3:W5:Y:S01]  /*0860*/  LD.E R152, desc[UR36][R6.64] ;  /* 0x0000002406987980 */ /* 0x000762000c101900 */
[----:B------:R-:W-:Y:S05]  /*0870*/  BRA `(.L_x_7) ;  /* 0x0000000000247947 */ /* 0x000fea0003800000 */
.L_x_6:
[----:B------:R-:W-:Y:S02]  /*0880*/  ULDC.64 UR4, c[0x0][0x590] ;  /* 0x0001640000047ab9 */ /* 0x000fe40000000a00 */
[----:B------:R-:W-:-:S04]  /*0890*/  ISETP.NE.U32.AND P0, PT, RZ, UR4, PT ;  /* 0x00000004ff007c0c */ /* 0x000fc8000bf05070 */
[----:B------:R-:W-:-:S13]  /*08a0*/  ISETP.NE.AND.EX P0, PT, RZ, UR5, PT, P0 ;  /* 0x00000005ff007c0c */ /* 0x000fda000bf05300 */
[----:B------:R-:W-:Y:S05]  /*08b0*/  @!P0 BRA `(.L_x_8) ;  /* 0x00000000000c8947 */ /* 0x000fea0003800000 */
[----:B01----:R-:W0:Y:S02]  /*08c0*/  LDC.64 R6, c[0x0][0x590] ;  /* 0x00016400ff067b82 */ /* 0x003e240000000a00 */
[----:B0-----:R2:W5:Y:S01]  /*08d0*/  LDG.E R152, desc[UR36][R6.64] ;  /* 0x0000002406987981 */ /* 0x001562000c1e1900 */
[----:B------:R-:W-:Y:S05]  /*08e0*/  BRA `(.L_x_7) ;  /* 0x0000000000087947 */ /* 0x000fea0003800000 */
.L_x_8:
[----:B------:R-:W-:Y:S02]  /*08f0*/  ULDC UR4, c[0x0][0x584] ;  /* 0x0001610000047ab9 */ /* 0x000fe40000000800 */
[----:B------:R-:W-:-:S07]  /*0900*/  IMAD.U32 R152, RZ, RZ, UR4 ;  /* 0x00000004ff987e24 */ /* 0x000fce000f8e00ff */
.L_x_7:
[----:B------:R-:W4:Y:S01]  /*0910*/  LDC R2, c[0x0][0x65c] ;  /* 0x00019700ff027b82 */ /* 0x000f220000000800 */
[----:B------:R-:W4:Y:S01]  /*0920*/  S2R R14, SR_CTAID.Y ;  /* 0x00000000000e7919 */ /* 0x000f220000002600 */
[----:B------:R-:W-:Y:S01]  /*0930*/  ULDC UR6, c[0x0][0x28c] ;  /* 0x0000a30000067ab9 */ /* 0x000fe20000000800 */
[----:B------:R-:W-:Y:S01]  /*0940*/  ISETP.NE.AND P0, PT, R8, 0x2, PT ;  /* 0x000000020800780c */ /* 0x000fe20003f05270 */
[----:B------:R-:W-:Y:S01]  /*0950*/  UIADD3 UR6, UR6, 0x3f, URZ ;  /* 0x0000003f06067890 */ /* 0x000fe2000fffe03f */
[----:B0123--:R-:W0:Y:S01]  /*0960*/  S2R R6, SR_CTAID.X ;  /* 0x0000000000067919 */ /* 0x00fe220000002500 */
[----:B------:R-:W-:Y:S01]  /*0970*/  IMAD.MOV.U32 R7, RZ, RZ, RZ ;  /* 0x000000ffff077224 */ /* 0x000fe200078e00ff */
[----:B------:R-:W-:Y:S01]  /*0980*/  UMOV UR38, URZ ;  /* 0x0000003f00267c82 */ /* 0x000fe20008000000 */
[----:B------:R-:W-:Y:S01]  /*0990*/  USHF.R.S32.HI UR7, URZ, 0x1f, UR6 ;  /* 0x0000001f3f077899 */ /* 0x000fe20008011406 */
[----:B------:R-:W-:Y:S01]  /*09a0*/  UMOV UR39, URZ ;  /* 0x0000003f00277c82 */ /* 0x000fe20008000000 */
[----:B------:R-:W-:-:S02]  /*09b0*/  ULDC.64 UR8, c[0x0][0x650] ;  /* 0x0001940000087ab9 */ /* 0x000fc40000000a00 */
[----:B------:R-:W-:-:S04]  /*09c0*/  ULEA.HI UR7, UR7, UR6, URZ, 0x6 ;  /* 0x0000000607077291 */ /* 0x000fc8000f8f303f */
[----:B------:R-:W-:Y:S01]  /*09d0*/  USHF.R.S32.HI UR40, URZ, 0x6, UR7 ;  /* 0x000000063f287899 */ /* 0x000fe20008011407 */
[----:B----4-:R-:W-:-:S13]  /*09e0*/  ISETP.NE.AND P1, PT, R2, 0x1, PT ;  /* 0x000000010200780c */ /* 0x010fda0003f25270 */
[----:B------:R-:W0:Y:S01]  /*09f0*/  @P1 LDC R19, c[0x0][0x10] ;  /* 0x00000400ff131b82 */ /* 0x000e220000000800 */
[----:B------:R-:W-:Y:S02]  /*0a00*/  @P1 IMAD.MOV.U32 R8, RZ, RZ, R14 ;  /* 0x000000ffff081224 */ /* 0x000fe400078e000e */
[----:B------:R-:W-:Y:S02]  /*0a10*/  @P1 IMAD.MOV.U32 R9, RZ, RZ, RZ ;  /* 0x000000ffff091224 */ /* 0x000fe400078e00ff */
[----:B------:R-:W-:-:S03]  /*0a20*/  @P1 IMAD.MOV.U32 R17, RZ, RZ, RZ ;  /* 0x000000ffff111224 */ /* 0x000fc600078e00ff */
[----:B------:R-:W1:Y:S01]  /*0a30*/  @!P1 LDC R11, c[0x0][0xc] ;  /* 0x00000300ff0b9b82 */ /* 0x000e620000000800 */
[----:B------:R-:W-:Y:S01]  /*0a40*/  ULDC UR4, c[0x0][0xc] ;  /* 0x0000030000047ab9 */ /* 0x000fe20000000800 */
[----:B------:R-:W-:Y:S02]  /*0a50*/  ULDC UR5, c[0x0][0x10] ;  /* 0x0000040000057ab9 */ /* 0x000fe40000000800 */
[----:B------:R-:W-:-:S04]  /*0a60*/  UIMAD.WIDE.U32 UR4, UR4, UR5, URZ ;  /* 0x00000005040472a5 */ /* 0x000fc8000f8e003f */
[----:B------:R-:W2:Y:S01]  /*0a70*/  LDC R2, c[0x0][0x14] ;  /* 0x00000500ff027b82 */ /* 0x000ea20000000800 */
[----:B0-----:R-:W-:-:S04]  /*0a80*/  @P1 IMAD.WIDE.U32 R18, R6, R19, R8 ;  /* 0x0000001306121225 */ /* 0x001fc800078e0008 */
[----:B------:R-:W-:Y:S02]  /*0a90*/  @P1 IMAD.IADD R17, R19, 0x1, R17 ;  /* 0x0000000113111824 */ /* 0x000fe400078e0211 */
[----:B-1----:R-:W-:-:S04]  /*0aa0*/  @!P1 IMAD.WIDE.U32 R8, R11, R14, R6 ;  /* 0x0000000e0b089225 */ /* 0x002fc800078e0006 */
[----:B------:R-:W-:Y:S02]  /*0ab0*/  @!P1 IMAD.MOV.U32 R18, RZ, RZ, R8 ;  /* 0x000000ffff129224 */ /* 0x000fe400078e0008 */
[----:B------:R-:W-:Y:S02]  /*0ac0*/  @!P1 IMAD.MOV.U32 R17, RZ, RZ, R9 ;  /* 0x000000ffff119224 */ /* 0x000fe400078e0009 */
[----:B--2---:R-:W-:-:S04]  /*0ad0*/  IMAD.WIDE.U32 R12, R2, UR4, RZ ;  /* 0x00000004020c7c25 */ /* 0x004fc8000f8e00ff */
[----:B------:R-:W-:Y:S01]  /*0ae0*/  IMAD R23, R2, UR5, RZ ;  /* 0x0000000502177c24 */ /* 0x000fe2000f8e02ff */
[----:B------:R0:W-:Y:S03]  /*0af0*/  STL.64 [R1], R12 ;  /* 0x0000000c01007387 */ /* 0x0001e60000100a00 */
[----:B------:R-:W-:Y:S01]  /*0b00*/  IMAD.IADD R23, R13, 0x1, R23 ;  /* 0x000000010d177824 */ /* 0x000fe200078e0217 */
[----:B------:R-:W-:Y:S06]  /*0b10*/  @P0 BRA `(.L_x_9) ;  /* 0x0000000000200947 */ /* 0x000fec0003800000 */
[----:B------:R-:W-:Y:S01]  /*0b20*/  UISETP.GE.U32.AND UP0, UPT, UR40, 0x5, UPT ;  /* 0x000000052800788c */ /* 0x000fe2000bf06070 */
[----:B------:R-:W-:Y:S01]  /*0b30*/  IADD3 R18, P0, R18, R12, RZ ;  /* 0x0000000c12127210 */ /* 0x000fe20007f1e0ff */
[----:B------:R-:W-:Y:S01]  /*0b40*/  UIMAD.WIDE.U32 UR4, UR40, -0x33333333, URZ ;  /* 0xcccccccd280478a5 */ /* 0x000fe2000f8e003f */
[----:B------:R-:W-:-:S03]  /*0b50*/  UMOV UR39, URZ ;  /* 0x0000003f00277c82 */ /* 0x000fc60008000000 */
[----:B------:R-:W-:Y:S01]  /*0b60*/  USHF.R.U32.HI UR4, URZ, 0x2, UR5 ;  /* 0x000000023f047899 */ /* 0x000fe20008011605 */
[----:B------:R-:W-:-:S03]  /*0b70*/  IMAD.X R17, R23, 0x1, R17, P0 ;  /* 0x0000000117117824 */ /* 0x000fc600000e0611 */
[----:B------:R-:W-:Y:S02]  /*0b80*/  UIMAD UR38, UR4, -0x5, UR40 ;  /* 0xfffffffb042678a4 */ /* 0x000fe4000f8e0228 */
[----:B------:R-:W-:-:S12]  /*0b90*/  @UP0 ULOP3.LUT UR39, UR4, 0x1, URZ, 0xc0, !UPT ;  /* 0x0000000104270892 */ /* 0x000fd8000f8ec03f */
.L_x_9:
[----:B------:R-:W-:Y:S01]  /*0ba0*/  ISETP.GE.U32.AND P0, PT, R18, UR8, PT ;  /* 0x0000000812007c0c */ /* 0x000fe2000bf06070 */
[----:B------:R-:W-:Y:S01]  /*0bb0*/  IMAD.MOV.U32 R19, RZ, RZ, -0x1 ;  /* 0xffffffffff137424 */ /* 0x000fe200078e00ff */
[----:B------:R-:W-:Y:S01]  /*0bc0*/  PRMT R8, RZ, 0x7610, R8 ;  /* 0x00007610ff087816 */ /* 0x000fe20000000008 */
[----:B------:R-:W-:Y:S01]  /*0bd0*/  IMAD.MOV.U32 R22, RZ, RZ, -0x1 ;  /* 0xffffffffff167424 */ /* 0x000fe200078e00ff */
[----:B------:R-:W-:Y:S01]  /*0be0*/  ISETP.GE.U32.AND.EX P0, PT, R17, UR9, PT, P0 ;  /* 0x0000000911007c0c */ /* 0x000fe2000bf06100 */
[----:B------:R-:W-:-:S12]  /*0bf0*/  IMAD.MOV.U32 R2, RZ, RZ, -0x1 ;  /* 0xffffffffff027424 */ /* 0x000fd800078e00ff */
[----:B------:R-:W-:Y:S05]  /*0c00*/  @P0 BRA `(.L_x_10) ;  /* 0x00000004005c0947 */ /* 0x000fea0003800000 */
[----:B------:R-:W1:Y:S01]  /*0c10*/  LDC.64 R20, c[0x0][0x628] ;  /* 0x00018a00ff147b82 */ /* 0x000e620000000a00 */
[----:B------:R-:W-:Y:S02]  /*0c20*/  IMAD.MOV.U32 R8, RZ, RZ, R18 ;  /* 0x000000ffff087224 */ /* 0x000fe400078e0012 */
[----:B------:R-:W-:-:S05]  /*0c30*/  IMAD.MOV.U32 R9, RZ, RZ, R17 ;  /* 0x000000ffff097224 */ /* 0x000fca00078e0011 */
[----:B------:R-:W2:Y:S08]  /*0c40*/  LDC R2, c[0x0][0x630] ;  /* 0x00018c00ff027b82 */ /* 0x000eb00000000800 */
[----:B------:R-:W3:Y:S01]  /*0c50*/  LDC.64 R24, c[0x0][0x620] ;  /* 0x00018800ff187b82 */ /* 0x000ee20000000a00 */
[----:B-1----:R-:W-:-:S04]  /*0c60*/  ISETP.NE.U32.AND P0, PT, R20, RZ, PT ;  /* 0x000000ff1400720c */ /* 0x002fc80003f05070 */
[----:B------:R-:W-:-:S13]  /*0c70*/  ISETP.NE.AND.EX P0, PT, R21, RZ, PT, P0 ;  /* 0x000000ff1500720c */ /* 0x000fda0003f05300 */
[----:B--23--:R-:W-:Y:S05]  /*0c80*/  @!P0 BRA `(.L_x_11) ;  /* 0x0000000000288947 */ /* 0x00cfea0003800000 */
[----:B0-----:R-:W0:Y:S02]  /*0c90*/  LDC R13, c[0x0][0x634] ;  /* 0x00018d00ff0d7b82 */ /* 0x001e240000000800 */
[----:B0-----:R-:W-:-:S05]  /*0ca0*/  IADD3 R13, P0, R18, R13, RZ ;  /* 0x0000000d120d7210 */ /* 0x001fca0007f1e0ff */
[----:B------:R-:W-:-:S04]  /*0cb0*/  IMAD.X R15, RZ, RZ, R17, P0 ;  /* 0x000000ffff0f7224 */ /* 0x000fc800000e0611 */
[----:B------:R-:W-:-:S04]  /*0cc0*/  IMAD.WIDE.U32 R8, R15, R20, RZ ;  /* 0x000000140f087225 */ /* 0x000fc800078e00ff */
[----:B------:R-:W-:-:S04]  /*0cd0*/  IMAD.WIDE.U32 R10, P0, R13, R21, R8 ;  /* 0x000000150d0a7225 */ /* 0x000fc80007800008 */
[----:B------:R-:W-:-:S04]  /*0ce0*/  IMAD.WIDE.U32 R8, R13, R20, RZ ;  /* 0x000000140d087225 */ /* 0x000fc800078e00ff */
[----:B------:R-:W-:Y:S01]  /*0cf0*/  IMAD.X R13, RZ, RZ, RZ, P0 ;  /* 0x000000ffff0d7224 */ /* 0x000fe200000e06ff */
[----:B------:R-:W-:Y:S01]  /*0d00*/  IADD3 RZ, P0, R9, R10, RZ ;  /* 0x0000000a09ff7210 */ /* 0x000fe20007f1e0ff */
[----:B------:R-:W-:-:S04]  /*0d10*/  IMAD.MOV.U32 R12, RZ, RZ, R11 ;  /* 0x000000ffff0c7224 */ /* 0x000fc800078e000b */
[----:B------:R-:W-:-:S08]  /*0d20*/  IMAD.WIDE.U32.X R8, R15, R21, R12, P0 ;  /* 0x000000150f087225 */ /* 0x000fd000000e040c */
.L_x_11:
[-CC-:B------:R-:W-:Y:S01]  /*0d30*/  SHF.R.U64 R31, R8, R2.reuse, R9.reuse ;  /* 0x00000002081f7219 */ /* 0x180fe20000001209 */
[----:B0-----:R-:W0:Y:S01]  /*0d40*/  LDC R12, c[0x0][0x618] ;  /* 0x00018600ff0c7b82 */ /* 0x001e220000000800 */
[----:B------:R-:W-:Y:S01]  /*0d50*/  SHF.R.U32.HI R7, RZ, R2, R9 ;  /* 0x00000002ff077219 */ /* 0x000fe20000011609 */
[----:B------:R-:W-:Y:S01]  /*0d60*/  ULDC UR4, c[0x0][0x150] ;  /* 0x0000540000047ab9 */ /* 0x000fe20000000800 */
[----:B------:R-:W-:Y:S01]  /*0d70*/  IADD3 R11, P0, RZ, -R31, RZ ;  /* 0x8000001fff0b7210 */ /* 0x000fe20007f1e0ff */
[----:B------:R-:W-:Y:S01]  /*0d80*/  IMAD.MOV.U32 R19, RZ, RZ, R17 ;  /* 0x000000ffff137224 */ /* 0x000fe200078e0011 */
[----:B------:R-:W-:-:S03]  /*0d90*/  I2FP.F32.U32 R2, R6 ;  /* 0x0000000600027245 */ /* 0x000fc60000201000 */
[----:B------:R-:W1:Y:S01]  /*0da0*/  LDC.64 R26, c[0x0][0x640] ;  /* 0x00019000ff1a7b82 */ /* 0x000e620000000a00 */
[----:B------:R-:W-:Y:S02]  /*0db0*/  IMAD.X R13, RZ, RZ, ~R7, P0 ;  /* 0x000000ffff0d7224 */ /* 0x000fe400000e0e07 */
[----:B------:R-:W-:Y:S01]  /*0dc0*/  FMUL R2, R2, UR4 ;  /* 0x0000000402027c20 */ /* 0x000fe20008400000 */
[----:B------:R-:W-:Y:S01]  /*0dd0*/  IMAD.WIDE.U32 R8, R11, R24, R18 ;  /* 0x000000180b087225 */ /* 0x000fe200078e0012 */
[----:B------:R-:W-:-:S03]  /*0de0*/  ULDC UR4, c[0x0][0x154] ;  /* 0x0000550000047ab9 */ /* 0x000fc60000000800 */
[----:B------:R-:W-:Y:S01]  /*0df0*/  IMAD R10, R13, R24, RZ ;  /* 0x000000180d0a7224 */ /* 0x000fe200078e02ff */
[----:B------:R-:W2:Y:S01]  /*0e00*/  LDC R7, c[0x0][0x144] ;  /* 0x00005100ff077b82 */ /* 0x000ea20000000800 */
[----:B------:R-:W3:Y:S02]  /*0e10*/  F2I.U32.TRUNC.NTZ R2, R2 ;  /* 0x0000000200027305 */ /* 0x000ee4000020f000 */
[----:B------:R-:W-:-:S04]  /*0e20*/  IMAD R11, R11, R25, R10 ;  /* 0x000000190b0b7224 */ /* 0x000fc800078e020a */
[----:B------:R-:W-:Y:S01]  /*0e30*/  IMAD.IADD R9, R9, 0x1, R11 ;  /* 0x0000000109097824 */ /* 0x000fe200078e020b */
[----:B------:R-:W4:Y:S01]  /*0e40*/  LDC R22, c[0x0][0x608] ;  /* 0x00018200ff167b82 */ /* 0x000f220000000800 */
[----:B------:R-:W-:-:S03]  /*0e50*/  IMAD.MOV.U32 R11, RZ, RZ, -0x1 ;  /* 0xffffffffff0b7424 */ /* 0x000fc600078e00ff */
[--C-:B0-----:R-:W-:Y:S02]  /*0e60*/  SHF.R.U64 R20, R8, R12, R9.reuse ;  /* 0x0000000c08147219 */ /* 0x101fe40000001209 */
[----:B------:R-:W-:Y:S02]  /*0e70*/  I2FP.F32.U32 R8, R14 ;  /* 0x0000000e00087245 */ /* 0x000fe40000201000 */
[----:B------:R-:W0:Y:S01]  /*0e80*/  LDC R24, c[0x0][0x658] ;  /* 0x00019600ff187b82 */ /* 0x000e220000000800 */
[----:B-1----:R-:W-:Y:S01]  /*0e90*/  ISETP.NE.U32.AND P0, PT, R26, RZ, PT ;  /* 0x000000ff1a00720c */ /* 0x002fe20003f05070 */
[----:B---3--:R-:W-:Y:S02]  /*0ea0*/  IMAD.MOV R10, RZ, RZ, -R2 ;  /* 0x000000ffff0a7224 */ /* 0x008fe400078e0a02 */
[----:B------:R-:W-:Y:S01]  /*0eb0*/  FMUL R8, R8, UR4 ;  /* 0x0000000408087c20 */ /* 0x000fe20008400000 */
[----:B------:R-:W-:Y:S02]  /*0ec0*/  SHF.R.U32.HI R9, RZ, R12, R9 ;  /* 0x0000000cff097219 */ /* 0x000fe40000011609 */
[----:B------:R-:W-:Y:S01]  /*0ed0*/  ISETP.NE.AND.EX P0, PT, R27, RZ, PT, P0 ;  /* 0x000000ff1b00720c */ /* 0x000fe20003f05300 */
[----:B------:R1:W3:Y:S01]  /*0ee0*/  F2I.U32.TRUNC.NTZ R15, R8 ;  /* 0x00000008000f7305 */ /* 0x0002e2000020f000 */
[----:B------:R-:W1:Y:S01]  /*0ef0*/  LDC R19, c[0x0][0x148] ;  /* 0x00005200ff137b82 */ /* 0x000e620000000800 */
[----:B--2---:R-:W-:-:S07]  /*0f00*/  IMAD R2, R7, R10, R6 ;  /* 0x0000000a07027224 */ /* 0x004fce00078e0206 */
[----:B------:R-:W2:Y:S01]  /*0f10*/  LDC R25, c[0x0][0x600] ;  /* 0x00018000ff197b82 */ /* 0x000ea20000000800 */
[-CC-:B----4-:R-:W-:Y:S02]  /*0f20*/  SHF.R.U64 R32, R20, R22.reuse, R9.reuse ;  /* 0x0000001614207219 */ /* 0x190fe40000001209 */
[----:B------:R-:W-:Y:S01]  /*0f30*/  SHF.R.U32.HI R7, RZ, R22, R9 ;  /* 0x00000016ff077219 */ /* 0x000fe20000011609 */
[----:B------:R-:W-:-:S04]  /*0f40*/  IMAD.MOV.U32 R9, RZ, RZ, 0x1 ;  /* 0x00000001ff097424 */ /* 0x000fc800078e00ff */
[----:B------:R-:W4:Y:S01]  /*0f50*/  LDC R28, c[0x0][0x648] ;  /* 0x00019200ff1c7b82 */ /* 0x000f220000000800 */
[-C--:B0-----:R-:W-:Y:S02]  /*0f60*/  SHF.L.U32 R6, R11, R24.reuse, RZ ;  /* 0x000000180b067219 */ /* 0x081fe400000006ff */
[--C-:B------:R-:W-:Y:S02]  /*0f70*/  SHF.R.U64 R22, R32, R24, R7.reuse ;  /* 0x0000001820167219 */ /* 0x100fe40000001207 */
[----:B------:R-:W-:Y:S02]  /*0f80*/  LOP3.LUT R13, RZ, R6, RZ, 0x33, !PT ;  /* 0x00000006ff0d7212 */ /* 0x000fe400078e33ff */
[-C--:B------:R-:W-:Y:S01]  /*0f90*/  SHF.R.U32.HI R7, RZ, R24.reuse, R7 ;  /* 0x00000018ff077219 */ /* 0x080fe20000011607 */
[----:B------:R-:W0:Y:S01]  /*0fa0*/  LDC R29, c[0x0][0x638] ;  /* 0x00018e00ff1d7b82 */ /* 0x000e220000000800 */
[----:B------:R-:W-:Y:S01]  /*0fb0*/  SHF.L.U32 R12, R9, R24, RZ ;  /* 0x00000018090c7219 */ /* 0x000fe200000006ff */
[----:B------:R-:W-:-:S06]  /*0fc0*/  IMAD.MOV.U32 R6, RZ, RZ, R22 ;  /* 0x000000ffff067224 */ /* 0x000fcc00078e0016 */
[----:B------:R-:W0:Y:S01]  /*0fd0*/  LDC R30, c[0x0][0x610] ;  /* 0x00018400ff1e7b82 */ /* 0x000e220000000800 */
[----:B-1-3--:R-:W-:Y:S05]  /*0fe0*/  @!P0 BRA `(.L_x_12) ;  /* 0x0000000000288947 */ /* 0x00afea0003800000 */
[----:B------:R-:W1:Y:S02]  /*0ff0*/  LDC R11, c[0x0][0x64c] ;  /* 0x00019300ff0b7b82 */ /* 0x000e640000000800 */
[----:B-1----:R-:W-:-:S05]  /*1000*/  IADD3 R11, P0, R22, R11, RZ ;  /* 0x0000000b160b7210 */ /* 0x002fca0007f1e0ff */
        /* <DEDUP_REMOVED lines=8> */
.L_x_12:
[----:B----4-:R-:W-:Y:S01]  /*1090*/  SHF.R.U64 R6, R6, R28, R7 ;  /* 0x0000001c06067219 */ /* 0x010fe20000001207 */
[----:B--2---:R-:W-:Y:S01]  /*10a0*/  VIADD R7, R25, 0xffffffff ;  /* 0xffffffff19077836 */ /* 0x004fe20000000000 */
[----:B------:R-:W-:Y:S01]  /*10b0*/  LOP3.LUT R13, R32, R13, RZ, 0xc0, !PT ;  /* 0x0000000d200d7212 */ /* 0x000fe200078ec0ff */
[----:B------:R-:W-:Y:S02]  /*10c0*/  IMAD.MOV R15, RZ, RZ, -R15 ;  /* 0x000000ffff0f7224 */ /* 0x000fe400078e0a0f */
[----:B------:R-:W-:Y:S01]  /*10d0*/  IMAD.MOV R8, RZ, RZ, -R6 ;  /* 0x000000ffff087224 */ /* 0x000fe200078e0a06 */
[----:B------:R-:W-:Y:S01]  /*10e0*/  LOP3.LUT R7, R20, R7, RZ, 0xc0, !PT ;  /* 0x0000000714077212 */ /* 0x000fe200078ec0ff */
[----:B------:R-:W-:Y:S02]  /*10f0*/  IMAD R13, R12, R6, R13 ;  /* 0x000000060c0d7224 */ /* 0x000fe400078e020d */
[----:B------:R-:W-:Y:S02]  /*1100*/  @P1 IMAD R2, R19, R15, R14 ;  /* 0x0000000f13021224 */ /* 0x000fe400078e020e */
[----:B0-----:R-:W-:-:S02]  /*1110*/  IMAD R6, R8, R29, R22 ;  /* 0x0000001d08067224 */ /* 0x001fc400078e0216 */
[----:B------:R-:W-:Y:S02]  /*1120*/  IMAD R2, R13, R30, R2 ;  /* 0x0000001e0d027224 */ /* 0x000fe400078e0202 */
[----:B------:R-:W-:Y:S02]  /*1130*/  IMAD R19, R6, R25, R7 ;  /* 0x0000001906137224 */ /* 0x000fe400078e0207 */
[----:B------:R-:W-:-:S03]  /*1140*/  IMAD.MOV.U32 R8, RZ, RZ, 0x1 ;  /* 0x00000001ff087424 */ /* 0x000fc600078e00ff */
[----:B------:R-:W-:Y:S02]  /*1150*/  SEL R22, R19, R2, !P1 ;  /* 0x0000000213167207 */ /* 0x000fe40004800000 */
[----:B------:R-:W-:Y:S01]  /*1160*/  SEL R19, R2, R19, !P1 ;  /* 0x0000001302137207 */ /* 0x000fe20004800000 */
[----:B------:R-:W-:-:S07]  /*1170*/  IMAD.MOV.U32 R2, RZ, RZ, R31 ;  /* 0x000000ffff027224 */ /* 0x000fce00078e001f */
.L_x_10:
[----:B------:R-:W-:Y:S05]  /*1180*/  @!P2 BRA `(.L_x_13) ;  /* 0x000000900084a947 */ /* 0x000fea0003800000 */
[----:B------:R-:W-:-:S13]  /*1190*/  ISETP.GT.U32.AND P0, PT, R33, 0x1, PT ;  /* 0x000000012100780c */ /* 0x000fda0003f04070 */
[----:B------:R-:W-:Y:S05]  /*11a0*/  @P0 EXIT ;  /* 0x000000000000094d */ /* 0x000fea0003800000 */
.L_x_14:
[----:B------:R-:W-:-:S08]  /*11b0*/  NOP ;  /* 0x0000000000007918 */ /* 0x000fd00000000000 */
[----:B------:R-:W1:Y:S02]  /*11c0*/  USETMAXREG.TRY_ALLOC.CTAPOOL UP0, 0xe8 ;  /* 0x000000e8000079c8 */ /* 0x000e640008000600 */
[----:B-1----:R-:W-:-:S13]  /*11d0*/  PLOP3.LUT P0, PT, PT, PT, UP0, 0x80, 0x0 ;  /* 0x000000000000781c */ /* 0x002fda0003f0f008 */
[----:B------:R-:W-:Y:S05]  /*11e0*/  @!P0 BRA `(.L_x_14) ;  /* 0xfffffffc00f08947 */ /* 0x000fea000383ffff */
[----:B------:R-:W-:-:S13]  /*11f0*/  LOP3.LUT P0, RZ, R8, 0xff, RZ, 0xc0, !PT ;  /* 0x000000ff08ff7812 */ /* 0x000fda000780c0ff */
[----:B------:R-:W-:Y:S05]  /*1200*/  @!P0 EXIT ;  /* 0x000000000000894d */ /* 0x000fea0003800000 */
[----:B------:R-:W1:Y:S01]  /*1210*/  S2UR UR4, SR_CgaCtaId ;  /* 0x00000000000479c3 */ /* 0x000e620000008800 */
[----:B------:R-:W-:Y:S01]  /*1220*/  VIADD R6, R5, 0xffffffff ;  /* 0xffffffff05067836 */ /* 0x000fe20000000000 */
[----:B------:R-:W-:Y:S01]  /*1230*/  SHF.R.S32.HI R0, RZ, 0x1f, R3 ;  /* 0x0000001fff007819 */ /* 0x000fe20000011403 */
[----:B------:R-:W-:Y:S01]  /*1240*/  UMOV UR41, 0x400 ;  /* 0x0000040000297882 */ /* 0x000fe20000000000 */
[----:B------:R-:W-:Y:S01]  /*1250*/  UISETP.LT.AND UP0, UPT, UR40, 0x1, UPT ;  /* 0x000000012800788c */ /* 0x000fe2000bf01270 */
[----:B------:R-:W-:Y:S01]  /*1260*/  LOP3.LUT R172, R16, 0x1, RZ, 0xfc, !PT ;  /* 0x0000000110ac7812 */ /* 0x000fe200078efcff */
[----:B------:R-:W-:Y:S01]  /*1270*/  USHF.L.U32 UR44, UR40, 0x1, URZ ;  /* 0x00000001282c7899 */ /* 0x000fe2000800063f */
[----:B------:R-:W-:Y:S01]  /*1280*/  R2UR UR42, R6 ;  /* 0x00000000062a72ca */ /* 0x000fe200000e0000 */
[----:B------:R-:W-:Y:S01]  /*1290*/  USEL UR43, UR40, 0x1, UP0 ;  /* 0x00000001282b7887 */ /* 0x000fe20008000000 */
[CC--:B------:R-:W-:Y:S02]  /*12a0*/  LEA.HI R4, R0.reuse, R3.reuse, RZ, 0x2 ;  /* 0x0000000300047211 */ /* 0x0c0fe400078f10ff */
[----:B------:R-:W-:Y:S01]  /*12b0*/  LEA.HI R0, R0, R3, RZ, 0x5 ;  /* 0x0000000300007211 */ /* 0x000fe200078f28ff */
[----:B------:R-:W-:Y:S01]  /*12c0*/  UIADD3 UR43, -UR43, UR40, URZ ;  /* 0x000000282b2b7290 */ /* 0x000fe2000fffe13f */
[----:B------:R-:W-:-:S02]  /*12d0*/  SHF.R.S32.HI R154, RZ, 0x2, R4 ;  /* 0x00000002ff9a7819 */ /* 0x000fc40000011404 */
[----:B------:R-:W-:Y:S02]  /*12e0*/  SHF.R.S32.HI R5, RZ, 0x1f, R4 ;  /* 0x0000001fff057819 */ /* 0x000fe40000011404 */
[----:B------:R-:W-:Y:S02]  /*12f0*/  LOP3.LUT R156, R4, 0xfffffffc, RZ, 0xc0, !PT ;  /* 0xfffffffc049c7812 */ /* 0x000fe400078ec0ff */
[----:B------:R-:W-:Y:S01]  /*1300*/  LEA.HI R5, R5, R154, RZ, 0x3 ;  /* 0x0000009a05057211 */ /* 0x000fe200078f18ff */
[----:B------:R-:W-:Y:S01]  /*1310*/  USHF.L.U32 UR42, UR42, 0x3, URZ ;  /* 0x000000032a2a7899 */ /* 0x000fe2000800063f */
[----:B------:R-:W-:Y:S01]  /*1320*/  ISETP.NE.AND P0, PT, R6, RZ, PT ;  /* 0x000000ff0600720c */ /* 0x000fe20003f05270 */
[----:B------:R-:W-:Y:S01]  /*1330*/  IMAD.IADD R156, R3, 0x1, -R156 ;  /* 0x00000001039c7824 */ /* 0x000fe200078e0a9c */
[----:B------:R-:W-:Y:S01]  /*1340*/  LOP3.LUT R5, R5, 0xfffffff8, RZ, 0xc0, !PT ;  /* 0xfffffff805057812 */ /* 0x000fe200078ec0ff */
[----:B-1----:R-:W-:Y:S01]  /*1350*/  ULEA UR41, UR4, UR41, 0x18 ;  /* 0x0000002904297291 */ /* 0x002fe2000f8ec03f */
[----:B------:R-:W-:Y:S01]  /*1360*/  SEL R173, RZ, 0x1, P0 ;  /* 0x00000001ffad7807 */ /* 0x000fe20000000000 */
[----:B------:R-:W-:Y:S01]  /*1370*/  IMAD.U32 R158, RZ, RZ, UR42 ;  /* 0x0000002aff9e7e24 */ /* 0x000fe2000f8e00ff */
[----:B------:R-:W-:Y:S01]  /*1380*/  ULDC UR4, c[0x0][0x284] ;  /* 0x0000a10000047ab9 */ /* 0x000fe20000000800 */
[----:B------:R-:W-:Y:S01]  /*1390*/  IMAD.IADD R154, R154, 0x1, -R5 ;  /* 0x000000019a9a7824 */ /* 0x000fe200078e0a05 */
[----:B------:R-:W-:Y:S01]  /*13a0*/  UIADD3 UR45, UR41, 0x60, URZ ;  /* 0x00000060292d7890 */ /* 0x000fe2000fffe03f */
[----:B------:R-:W-:-:S02]  /*13b0*/  SHF.R.S32.HI R5, RZ, 0x5, R0 ;  /* 0x00000005ff057819 */ /* 0x000fc40000011400 */
[C---:B------:R-:W-:Y:S02]  /*13c0*/  LOP3.LUT R160, R158.reuse, 0x8, RZ, 0xc0, !PT ;  /* 0x000000089ea07812 */ /* 0x040fe400078ec0ff */
[--C-:B------:R-:W-:Y:S01]  /*13d0*/  SHF.R.S32.HI R155, RZ, 0x1f, R154.reuse ;  /* 0x0000001fff9b7819 */ /* 0x100fe2000001149a */
[C-C-:B------:R-:W-:Y:S01]  /*13e0*/  IMAD R161, R5.reuse, -0x10, -R154.reuse ;  /* 0xfffffff005a17824 */ /* 0x140fe200078e0a9a */
[----:B------:R-:W-:Y:S01]  /*13f0*/  LOP3.LUT R158, R158, 0x8, RZ, 0xc, !PT ;  /* 0x000000089e9e7812 */ /* 0x000fe200078e0cff */
[----:B------:R-:W-:Y:S01]  /*1400*/  IMAD.U32 R157, RZ, RZ, UR45 ;  /* 0x0000002dff9d7e24 */ /* 0x000fe2000f8e00ff */
[----:B------:R-:W-:Y:S01]  /*1410*/  LOP3.LUT R160, R160, 0x18, RZ, 0x3c, !PT ;  /* 0x00000018a0a07812 */ /* 0x000fe200078e3cff */
[----:B------:R-:W-:-:S04]  /*1420*/  IMAD.WIDE R154, R5, 0x10, R154 ;  /* 0x00000010059a7825 */ /* 0x000fc800078e029a */
[----:B------:R-:W-:Y:S02]  /*1430*/  VIADD R159, R157, UR42 ;  /* 0x0000002a9d9f7c36 */ /* 0x000fe40008000000 */
[----:B------:R-:W-:-:S07]  /*1440*/  VIADD R161, R161, UR4 ;  /* 0x00000004a1a17c36 */ /* 0x000fce0008000000 */
.L_x_290:
[----:B------:R-:W-:Y:S01]  /*1450*/  SHF.L.U32 R0, R173, 0x1f, RZ ;  /* 0x0000001fad007819 */ /* 0x000fe200000006ff */
[----:B------:R-:W-:Y:S02]  /*1460*/  ULDC UR4, c[0x0][0x28c] ;  /* 0x0000a30000047ab9 */ /* 0x000fe40000000800 */
[----:B------:R-:W-:Y:S01]  /*1470*/  ISETP.LT.AND P1, PT, RZ, UR4, PT ;  /* 0x00000004ff007c0c */ /* 0x000fe2000bf21270 */
[----:B------:R-:W1:Y:S02]  /*1480*/  SYNCS.PHASECHK.TRANS64.TRYWAIT P0, [R157+UR42], R0 ;  /* 0x000000009d0075a7 */ /* 0x000e64000800016a */
[----:B-1-34-:R-:W-:Y:S10]  /*1490*/  @!P0 BRA `(.L_x_15) ;  /* 0x0000009c00dc8947 */ /* 0x01aff40003800000 */
.L_x_313:
[----:B------:R-:W-:Y:S05]  /*14a0*/  @P1 BRA `(.L_x_16) ;  /* 0x0000000000401947 */ /* 0x000fea0003800000 */
[----:B-1----:R-:W-:Y:S01]  /*14b0*/  MOV R0, 0x0 ;  /* 0x0000000000007802 */ /* 0x002fe20000000f00 */
[----:B------:R-:W-:Y:S01]  /*14c0*/  ULDC.64 UR4, c[0x4][0x68] ;  /* 0x01001a0000047ab9 */ /* 0x000fe20000000a00 */
[----:B------:R-:W-:Y:S01]  /*14d0*/  ULDC.64 UR6, c[0x4][0x8] ;  /* 0x0100020000067ab9 */ /* 0x000fe20000000a00 */
[----:B------:R-:W-:Y:S01]  /*14e0*/  IMAD.U32 R4, RZ, RZ, UR4 ;  /* 0x00000004ff047e24 */ /* 0x000fe2000f8e00ff */
[----:B------:R1:W2:Y:S01]  /*14f0*/  LDC.64 R14, c[0x4][R0] ;  /* 0x01000000000e7b82 */ /* 0x0002a20000000a00 */
[----:B------:R-:W-:Y:S01]  /*1500*/  IMAD.U32 R5, RZ, RZ, UR5 ;  /* 0x00000005ff057e24 */ /* 0x000fe2000f8e00ff */
[----:B------:R-:W-:Y:S01]  /*1510*/  ULDC.64 UR4, c[0x4][0x70] ;  /* 0x01001c0000047ab9 */ /* 0x000fe20000000a00 */
[----:B------:R-:W-:Y:S02]  /*1520*/  IMAD.U32 R10, RZ, RZ, UR6 ;  /* 0x00000006ff0a7e24 */ /* 0x000fe4000f8e00ff */
[----:B------:R-:W-:Y:S02]  /*1530*/  IMAD.U32 R6, RZ, RZ, UR4 ;  /* 0x00000004ff067e24 */ /* 0x000fe4000f8e00ff */
[----:B------:R-:W-:-:S02]  /*1540*/  IMAD.U32 R7, RZ, RZ, UR5 ;  /* 0x00000005ff077e24 */ /* 0x000fc4000f8e00ff */
[----:B------:R-:W-:Y:S02]  /*1550*/  IMAD.U32 R11, RZ, RZ, UR7 ;  /* 0x00000007ff0b7e24 */ /* 0x000fe4000f8e00ff */
[----:B------:R-:W-:Y:S02]  /*1560*/  IMAD.MOV.U32 R8, RZ, RZ, 0x1e1 ;  /* 0x000001e1ff087424 */ /* 0x000fe400078e00ff */
[----:B0-----:R-:W-:Y:S02]  /*1570*/  IMAD.MOV.U32 R12, RZ, RZ, 0x1 ;  /* 0x00000001ff0c7424 */ /* 0x001fe400078e00ff */
[----:B-1----:R-:W-:-:S07]  /*1580*/  IMAD.MOV.U32 R13, RZ, RZ, RZ ;  /* 0x000000ffff0d7224 */ /* 0x002fce00078e00ff */
[----:B------:R-:W-:-:S07]  /*1590*/  LEPC R20, `(.L_x_16) ;  /* 0x000000001014794e */ /* 0x000fce0000000000 */
[----:B--2--5:R-:W-:Y:S05]  /*15a0*/  CALL.ABS.NOINC R14 ;  /* 0x000000000e007343 */ /* 0x024fea0003c00000 */
.L_x_16:
[----:B------:R-:W-:-:S13]  /*15b0*/  ISETP.NE.AND P0, PT, R172, 0x3, PT ;  /* 0x00000003ac00780c */ /* 0x000fda0003f05270 */
[----:B------:R-:W-:Y:S05]  /*15c0*/  @!P0 BRA `(.L_x_17) ;  /* 0x0000000000048947 */ /* 0x000fea0003800000 */
[----:B------:R-:W-:Y:S01]  /*15d0*/  BPT.TRAP 0x1 ;  /* 0x000000040000795c */ /* 0x000fe20000300000 */
.L_x_17:
[----:B------:R-:W-:Y:S02]  /*15e0*/  IMAD.U32 R3, RZ, RZ, UR38 ;  /* 0x00000026ff037e24 */ /* 0x000fe4000f8e00ff */
[----:B-1----:R-:W-:-:S03]  /*15f0*/  IMAD.U32 R0, RZ, RZ, UR39 ;  /* 0x00000027ff007e24 */ /* 0x002fc6000f8e00ff */
[----:B------:R-:W-:Y:S02]  /*1600*/  LEA R3, R3, UR41, 0x3 ;  /* 0x0000002903037c11 */ /* 0x000fe4000f8e18ff */
[----:B------:R-:W-:-:S04]  /*1610*/  SHF.L.U32 R0, R0, 0x1f, RZ ;  /* 0x0000001f00007819 */ /* 0x000fc800000006ff */
[----:B------:R1:W2:Y:S01]  /*1620*/  SYNCS.PHASECHK.TRANS64.TRYWAIT P1, [R3+URZ], R0 ;  /* 0x00000000030075a7 */ /* 0x0002a2000802017f */
[----:B------:R-:W-:Y:S05]  /*1630*/  @!P0 BRA `(.L_x_18) ;  /* 0x0000000000048947 */ /* 0x000fea0003800000 */
[----:B------:R-:W-:Y:S01]  /*1640*/  BPT.TRAP 0x1 ;  /* 0x000000040000795c */ /* 0x000fe20000300000 */
.L_x_18:
[----:B------:R-:W-:-:S05]  /*1650*/  IMAD.U32 R4, RZ, RZ, UR43 ;  /* 0x0000002bff047e24 */ /* 0x000fca000f8e00ff */
[----:B------:R-:W-:Y:S01]  /*1660*/  ISETP.GE.AND P2, PT, R4, 0x1, PT ;  /* 0x000000010400780c */ /* 0x000fe20003f46270 */
[----:B--2---:R-:W-:-:S12]  /*1670*/  @P1 BRA `(.L_x_19) ;  /* 0x0000000000081947 */ /* 0x004fd80003800000 */
[----:B------:R-:W2:Y:S02]  /*1680*/  SYNCS.PHASECHK.TRANS64.TRYWAIT P1, [R3+URZ], R0 ;  /* 0x00000000030075a7 */ /* 0x000ea4000802017f */
[----:B--2---:R-:W-:Y:S05]  /*1690*/  @!P1 BRA `(.L_x_20) ;  /* 0x0000009c00709947 */ /* 0x004fea0003800000 */
.L_x_19:
[----:B------:R-:W-:Y:S05]  /*16a0*/  WARPSYNC.ALL ;  /* 0x0000000000007948 */ /* 0x000fea0003800000 */
[----:B------:R-:W-:Y:S01]  /*16b0*/  UIADD3 UR4, UR41, 0x180, URZ ;  /* 0x0000018029047890 */ /* 0x000fe2000fffe03f */
[----:B------:R-:W-:Y:S01]  /*16c0*/  WARPGROUP.ARRIVE ;  /* 0x00000000000079c5 */ /* 0x000fe20000000000 */
[----:B------:R-:W-:Y:S02]  /*16d0*/  UIADD3 UR5, UR41, 0xa180, URZ ;  /* 0x0000a18029057890 */ /* 0x000fe4000fffe03f */
[----:B------:R-:W-:Y:S02]  /*16e0*/  USHF.R.U32.HI UR4, URZ, 0x4, UR4 ;  /* 0x000000043f047899 */ /* 0x000fe40008011604 */
[----:B------:R-:W-:-:S02]  /*16f0*/  USHF.R.U32.HI UR5, URZ, 0x4, UR5 ;  /* 0x000000043f057899 */ /* 0x000fc40008011605 */
[----:B------:R-:W-:Y:S02]  /*1700*/  ULOP3.LUT UR4, UR4, 0x3fff, URZ, 0xc0, !UPT ;  /* 0x00003fff04047892 */ /* 0x000fe4000f8ec03f */
[----:B------:R-:W-:Y:S02]  /*1710*/  ULOP3.LUT UR5, UR5, 0x3fff, URZ, 0xc0, !UPT ;  /* 0x00003fff05057892 */ /* 0x000fe4000f8ec03f */
[----:B------:R-:W-:Y:S02]  /*1720*/  ULOP3.LUT UR8, UR4, 0x10000, URZ, 0xfc, !UPT ;  /* 0x0001000004087892 */ /* 0x000fe4000f8efc3f */
[----:B------:R-:W-:Y:S02]  /*1730*/  ULOP3.LUT UR9, UR5, 0x10000, URZ, 0xfc, !UPT ;  /* 0x0001000005097892 */ /* 0x000fe4000f8efc3f */
[----:B------:R-:W-:Y:S02]  /*1740*/  ULEA UR10, UR38, UR8, 0x9 ;  /* 0x00000008260a7291 */ /* 0x000fe4000f8e483f */
[----:B------:R-:W-:Y:S01]  /*1750*/  ULEA UR11, UR38, UR9, 0xb ;  /* 0x00000009260b7291 */ /* 0x000fe2000f8e583f */
[----:B------:R-:W-:Y:S01]  /*1760*/  UMOV UR5, 0x40000040 ;  /* 0x4000004000057882 */ /* 0x000fe20000000000 */
[----:B------:R-:W-:-:S03]  /*1770*/  UMOV UR7, 0x40000040 ;  /* 0x4000004000077882 */ /* 0x000fc60000000000 */
[----:B------:R-:W-:Y:S02]  /*1780*/  UMOV UR4, UR10 ;  /* 0x0000000a00047c82 */ /* 0x000fe40008000000 */
[----:B------:R-:W-:Y:S02]  /*1790*/  UMOV UR6, UR11 ;  /* 0x0000000b00067c82 */ /* 0x000fe40008000000 */
[----:B------:R-:W-:Y:S01]  /*17a0*/  HGMMA.64x256x16.F32.BF16 R24, gdesc[UR4], RZ, !UPT, gsb0 ;  /* 0x03e00000041879f0 */ /* 0x000fe2000c0018ff */
[----:B------:R-:W-:Y:S02]  /*17b0*/  UIADD3 UR4, UR10, 0x2, URZ ;  /* 0x000000020a047890 */ /* 0x000fe4000fffe03f */
[----:B------:R-:W-:Y:S01]  /*17c0*/  UIADD3 UR6, UR11, 0x2, URZ ;  /* 0x000000020b067890 */ /* 0x000fe2000fffe03f */
[----:B------:R-:W-:Y:S01]  /*17d0*/  UMOV UR5, 0x40000040 ;  /* 0x4000004000057882 */ /* 0x000fe20000000000 */
[----:B------:R-:W-:Y:S01]  /*17e0*/  UMOV UR7, 0x40000040 ;  /* 0x4000004000077882 */ /* 0x000fe20000000000 */
[----:B------:R-:W-:-:S02]  /*17f0*/  WARPGROUP.DEPBAR.LE gsb0, 0x0 ;  /* 0x00008000000079c5 */ /* 0x000fc40000010000 */
[----:B------:R-:W-:-:S15]  /*1800*/  WARPGROUP.ARRIVE ;  /* 0x00000000000079c5 */ /* 0x000fde0000000000 */
[----:B------:R-:W-:-:S05]  /*1810*/  NOP ;  /* 0x0000000000007918 */ /* 0x000fca0000000000 */
[----:B------:R-:W-:Y:S01]  /*1820*/  HGMMA.64x256x16.F32.BF16 R24, gdesc[UR4], R24, gsb0 ;  /* 0x03e00000041879f0 */ /* 0x000fe20008001818 */
[----:B------:R-:W-:Y:S02]  /*1830*/  UIADD3 UR4, UR10, 0x4, URZ ;  /* 0x000000040a047890 */ /* 0x000fe4000fffe03f */
[----:B------:R-:W-:Y:S01]  /*1840*/  UIADD3 UR6, UR11, 0x4, URZ ;  /* 0x000000040b067890 */ /* 0x000fe2000fffe03f */
[----:B------:R-:W-:Y:S01]  /*1850*/  UMOV UR5, 0x40000040 ;  /* 0x4000004000057882 */ /* 0x000fe20000000000 */
[----:B------:R-:W-:Y:S01]  /*1860*/  UMOV UR7, 0x40000040 ;  /* 0x4000004000077882 */ /* 0x000fe20000000000 */
[----:B------:R-:W-:Y:S02]  /*1870*/  WARPGROUP.DEPBAR.LE gsb0, 0x0 ;  /* 0x00008000000079c5 */ /* 0x000fe40000010000 */
        /* <DEDUP_REMOVED lines=10> */
[----:B------:R-:W-:Y:S03]  /*1920*/  HGMMA.64x256x16.F32.BF16 R24, gdesc[UR4], R24, gsb0 ;  /* 0x03e00000041879f0 */ /* 0x000fe60008001818 */
[----:B------:R-:W-:Y:S02]  /*1930*/  WARPGROUP.DEPBAR.LE gsb0, 0x0 ;  /* 0x00008000000079c5 */ /* 0x000fe40000010000 */
[----:B------:R-:W-:Y:S05]  /*1940*/  @!P2 BRA `(.L_x_21) ;  /* 0x00000004001ca947 */ /* 0x000fea0003800000 */
[----:B------:R-:W-:Y:S01]  /*1950*/  UIADD3 UR4, UR38, 0x1, URZ ;  /* 0x0000000126047890 */ /* 0x000fe2000fffe03f */
[----:B-12---:R-:W-:Y:S01]  /*1960*/  IMAD.U32 R0, RZ, RZ, UR43 ;  /* 0x0000002bff007e24 */ /* 0x006fe2000f8e00ff */
[----:B------:R-:W-:Y:S02]  /*1970*/  UMOV UR11, UR38 ;  /* 0x00000026000b7c82 */ /* 0x000fe40008000000 */
[----:B------:R-:W-:-:S04]  /*1980*/  UISETP.NE.AND UP0, UPT, UR4, 0x5, UPT ;  /* 0x000000050400788c */ /* 0x000fc8000bf05270 */
[----:B------:R-:W-:Y:S02]  /*1990*/  USEL UR5, URZ, 0x1, UP0 ;  /* 0x000000013f057887 */ /* 0x000fe40008000000 */
[----:B------:R-:W-:Y:S02]  /*19a0*/  USEL UR10, UR4, URZ, UP0 ;  /* 0x0000003f040a7287 */ /* 0x000fe40008000000 */
[----:B------:R-:W-:-:S06]  /*19b0*/  ULOP3.LUT UR5, UR39, UR5, URZ, 0x3c, !UPT ;  /* 0x0000000527057292 */ /* 0x000fcc000f8e3c3f */
[----:B------:R-:W-:-:S07]  /*19c0*/  IMAD.U32 R5, RZ, RZ, UR5 ;  /* 0x00000005ff057e24 */ /* 0x000fce000f8e00ff */
.L_x_28:
[----:B-12---:R-:W-:Y:S05]  /*19d0*/  @!P0 BRA `(.L_x_22) ;  /* 0x0000000000048947 */ /* 0x006fea0003800000 */
[----:B------:R-:W-:Y:S01]  /*19e0*/  BPT.TRAP 0x1 ;  /* 0x000000040000795c */ /* 0x000fe20000300000 */
.L_x_22:
[----:B------:R-:W-:Y:S01]  /*19f0*/  ULEA UR4, UR10, UR41, 0x3 ;  /* 0x000000290a047291 */ /* 0x000fe2000f8e183f */
[----:B------:R-:W-:-:S08]  /*1a00*/  SHF.L.U32 R3, R5, 0x1f, RZ ;  /* 0x0000001f05037819 */ /* 0x000fd000000006ff */
[----:B------:R1:W2:Y:S01]  /*1a10*/  SYNCS.PHASECHK.TRANS64.TRYWAIT P1, [UR4], R3 ;  /* 0x00000003ff0075a7 */ /* 0x0002a20008020144 */
[----:B------:R-:W-:Y:S05]  /*1a20*/  @!P0 BRA `(.L_x_23) ;  /* 0x0000000000048947 */ /* 0x000fea0003800000 */
[----:B------:R-:W-:Y:S01]  /*1a30*/  BPT.TRAP 0x1 ;  /* 0x000000040000795c */ /* 0x000fe20000300000 */
.L_x_23:
[----:B--2---:R-:W-:Y:S05]  /*1a40*/  @P1 BRA `(.L_x_24) ;  /* 0x0000000000081947 */ /* 0x004fea0003800000 */
[----:B------:R-:W2:Y:S02]  /*1a50*/  SYNCS.PHASECHK.TRANS64.TRYWAIT P1, [UR4], R3 ;  /* 0x00000003ff0075a7 */ /* 0x000ea40008020144 */
[----:B--2---:R-:W-:Y:S05]  /*1a60*/  @!P1 BRA `(.L_x_25) ;  /* 0x0000009800909947 */ /* 0x004fea0003800000 */
.L_x_24:
[----:B------:R-:W-:Y:S01]  /*1a70*/  ULEA UR12, UR10, UR8, 0x9 ;  /* 0x000000080a0c7291 */ /* 0x000fe2000f8e483f */
[----:B------:R-:W-:Y:S01]  /*1a80*/  WARPGROUP.ARRIVE ;  /* 0x00000000000079c5 */ /* 0x000fe20000000000 */
[----:B------:R-:W-:Y:S01]  /*1a90*/  ULEA UR13, UR10, UR9, 0xb ;  /* 0x000000090a0d7291 */ /* 0x000fe2000f8e583f */
[----:B------:R-:W-:Y:S01]  /*1aa0*/  UMOV UR5, 0x40000040 ;  /* 0x4000004000057882 */ /* 0x000fe20000000000 */
[----:B------:R-:W-:-:S03]  /*1ab0*/  UMOV UR7, 0x40000040 ;  /* 0x4000004000077882 */ /* 0x000fc60000000000 */
[----:B------:R-:W-:Y:S02]  /*1ac0*/  UMOV UR4, UR12 ;  /* 0x0000000c00047c82 */ /* 0x000fe40008000000 */
[----:B------:R-:W-:Y:S02]  /*1ad0*/  UMOV UR6, UR13 ;  /* 0x0000000d00067c82 */ /* 0x000fe40008000000 */
[----:B------:R-:W-:Y:S01]  /*1ae0*/  HGMMA.64x256x16.F32.BF16 R24, gdesc[UR4], R24, gsb0 ;  /* 0x03e00000041879f0 */ /* 0x000fe20008001818 */
        /* <DEDUP_REMOVED lines=26> */
[----:B------:R-:W-:Y:S01]  /*1c90*/  BPT.TRAP 0x1 ;  /* 0x000000040000795c */ /* 0x000fe20000300000 */
.L_x_26:
[----:B------:R-:W-:Y:S01]  /*1ca0*/  ULEA UR4, UR11, UR41, 0x3 ;  /* 0x000000290b047291 */ /* 0x000fe2000f8e183f */
[----:B------:R-:W-:-:S03]  /*1cb0*/  ISETP.GT.U32.AND P1, PT, R16, 0x1, PT ;  /* 0x000000011000780c */ /* 0x000fc60003f24070 */
[----:B------:R-:W-:-:S04]  /*1cc0*/  UIADD3 UR4, UR4, 0x28, URZ ;  /* 0x0000002804047890 */ /* 0x000fc8000fffe03f */
[----:B------:R-:W-:-:S09]  /*1cd0*/  UPRMT UR4, URZ, 0x654, UR4 ;  /* 0x000006543f047896 */ /* 0x000fd20008000004 */
[----:B------:R-:W-:Y:S01]  /*1ce0*/  SYNCS.ARRIVE.TRANS64.RED.A1T0 RZ, [UR4], RZ ;  /* 0x000000ffffff79a7 */ /* 0x000fe20008100404 */
[----:B------:R-:W-:Y:S05]  /*1cf0*/  @P1 BRA `(.L_x_27) ;  /* 0x0000000000041947 */ /* 0x000fea0003800000 */
[----:B------:R-:W-:Y:S01]  /*1d00*/  BPT.TRAP 0x1 ;  /* 0x000000040000795c */ /* 0x000fe20000300000 */
.L_x_27:
[----:B------:R-:W-:Y:S01]  /*1d10*/  UIADD3 UR10, UR10, 0x1, URZ ;  /* 0x000000010a0a7890 */ /* 0x000fe2000fffe03f */
[C---:B------:R-:W-:Y:S01]  /*1d20*/  ISETP.GT.AND P1, PT, R0.reuse, 0x1, PT ;  /* 0x000000010000780c */ /* 0x040fe20003f24270 */
[----:B------:R-:W-:Y:S01]  /*1d30*/  UIADD3 UR11, UR11, 0x1, URZ ;  /* 0x000000010b0b7890 */ /* 0x000fe2000fffe03f */
[----:B------:R-:W-:Y:S01]  /*1d40*/  VIADD R0, R0, 0xffffffff ;  /* 0xffffffff00007836 */ /* 0x000fe20000000000 */
[----:B------:R-:W-:Y:S02]  /*1d50*/  UISETP.NE.AND UP0, UPT, UR10, 0x5, UPT ;  /* 0x000000050a00788c */ /* 0x000fe4000bf05270 */
[----:B------:R-:W-:Y:S02]  /*1d60*/  UISETP.NE.AND UP1, UPT, UR11, 0x5, UPT ;  /* 0x000000050b00788c */ /* 0x000fe4000bf25270 */
[----:B------:R-:W-:Y:S02]  /*1d70*/  USEL UR4, URZ, 0x1, UP0 ;  /* 0x000000013f047887 */ /* 0x000fe40008000000 */
[----:B------:R-:W-:-:S02]  /*1d80*/  USEL UR10, UR10, URZ, UP0 ;  /* 0x0000003f0a0a7287 */ /* 0x000fc40008000000 */
[----:B------:R-:W-:Y:S02]  /*1d90*/  USEL UR11, UR11, URZ, UP1 ;  /* 0x0000003f0b0b7287 */ /* 0x000fe40008800000 */
[----:B------:R-:W-:Y:S01]  /*1da0*/  LOP3.LUT R5, R5, UR4, RZ, 0x3c, !PT ;  /* 0x0000000405057c12 */ /* 0x000fe2000f8e3cff */
[----:B------:R-:W-:Y:S09]  /*1db0*/  @P1 BRA `(.L_x_28) ;  /* 0xfffffffc00041947 */ /* 0x000ff2000383ffff */
.L_x_21:
[----:B-12---:R-:W1:Y:S01]  /*1dc0*/  LDC R0, c[0x0][0x28c] ;  /* 0x0000a300ff007b82 */ /* 0x006e620000000800 */
[----:B------:R2:W-:Y:S01]  /*1dd0*/  SYNCS.ARRIVE.TRANS64.A1T0 RZ, [R158+UR45], RZ ;  /* 0x000000ff9eff79a7 */ /* 0x0005e2000810002d */
[----:B-1----:R-:W-:-:S13]  /*1de0*/  ISETP.GE.AND P1, PT, R0, 0x1, PT ;  /* 0x000000010000780c */ /* 0x002fda0003f26270 */
[----:B--2---:R-:W-:Y:S05]  /*1df0*/  @!P1 BRA `(.L_x_29) ;  /* 0x0000000000349947 */ /* 0x004fea0003800000 */
[----:B------:R-:W-:Y:S05]  /*1e00*/  @!P0 BRA `(.L_x_30) ;  /* 0x0000000000048947 */ /* 0x000fea0003800000 */
[----:B------:R-:W-:Y:S01]  /*1e10*/  BPT.TRAP 0x1 ;  /* 0x000000040000795c */ /* 0x000fe20000300000 */
.L_x_30:
[----:B------:R-:W-:Y:S01]  /*1e20*/  UIADD3 UR6, UR43, UR38, URZ ;  /* 0x000000262b067290 */ /* 0x000fe2000fffe03f */
[----:B------:R-:W-:-:S03]  /*1e30*/  ISETP.GT.U32.AND P0, PT, R16, 0x1, PT ;  /* 0x000000011000780c */ /* 0x000fc60003f04070 */
[----:B------:R-:W-:-:S04]  /*1e40*/  UIMAD.WIDE.U32 UR4, UR6, -0x33333333, URZ ;  /* 0xcccccccd060478a5 */ /* 0x000fc8000f8e003f */
[----:B------:R-:W-:-:S04]  /*1e50*/  USHF.R.U32.HI UR4, URZ, 0x2, UR5 ;  /* 0x000000023f047899 */ /* 0x000fc80008011605 */
[----:B------:R-:W-:-:S04]  /*1e60*/  UIMAD UR6, UR4, -0x5, UR6 ;  /* 0xfffffffb040678a4 */ /* 0x000fc8000f8e0206 */
[----:B------:R-:W-:-:S04]  /*1e70*/  ULEA UR6, UR6, UR41, 0x3 ;  /* 0x0000002906067291 */ /* 0x000fc8000f8e183f */
[----:B------:R-:W-:-:S04]  /*1e80*/  UIADD3 UR6, UR6, 0x28, URZ ;  /* 0x0000002806067890 */ /* 0x000fc8000fffe03f */
[----:B------:R-:W-:-:S09]  /*1e90*/  UPRMT UR6, URZ, 0x654, UR6 ;  /* 0x000006543f067896 */ /* 0x000fd20008000006 */
[----:B------:R-:W-:Y:S01]  /*1ea0*/  SYNCS.ARRIVE.TRANS64.RED.A1T0 RZ, [UR6], RZ ;  /* 0x000000ffffff79a7 */ /* 0x000fe20008100406 */
[----:B------:R-:W-:Y:S05]  /*1eb0*/  @P0 BRA `(.L_x_29) ;  /* 0x0000000000040947 */ /* 0x000fea0003800000 */
[----:B------:R-:W-:Y:S01]  /*1ec0*/  BPT.TRAP 0x1 ;  /* 0x000000040000795c */ /* 0x000fe20000300000 */
.L_x_29:
[----:B------:R-:W-:Y:S01]  /*1ed0*/  SHF.L.U32 R0, R173, 0x1f, RZ ;  /* 0x0000001fad007819 */ /* 0x000fe200000006ff */
[----:B------:R-:W-:Y:S01]  /*1ee0*/  UIADD3 UR38, UR44, UR38, URZ ;  /* 0x000000262c267290 */ /* 0x000fe2000fffe03f */
[----:B------:R-:W1:Y:S01]  /*1ef0*/  LDC R15, c[0x0][0x288] ;  /* 0x0000a200ff0f7b82 */ /* 0x000e620000000800 */
[----:B------:R-:W-:Y:S01]  /*1f00*/  UISETP.GE.U32.AND UP1, UPT, UR44, 0x5, UPT ;  /* 0x000000052c00788c */ /* 0x000fe2000bf26070 */
[----:B------:R-:W-:Y:S01]  /*1f10*/  IMAD.SHL.U32 R8, R156, 0x2, RZ ;  /* 0x000000029c087824 */ /* 0x000fe200078e00ff */
[----:B------:R-:W-:Y:S02]  /*1f20*/  UISETP.GT.U32.AND UP0, UPT, UR38, 0x4, UPT ;  /* 0x000000042600788c */ /* 0x000fe4000bf04070 */
[----:B------:R-:W-:Y:S02]  /*1f30*/  UIMAD.WIDE.U32 UR4, UR38, -0x33333333, URZ ;  /* 0xcccccccd260478a5 */ /* 0x000fe4000f8e003f */
[----:B------:R-:W-:Y:S01]  /*1f40*/  UISETP.LT.U32.AND UP0, UPT, UR44, 0x5, UP0 ;  /* 0x000000052c00788c */ /* 0x000fe20008701070 */
[----:B------:R-:W2:Y:S01]  /*1f50*/  SYNCS.PHASECHK.TRANS64.TRYWAIT P0, [R157+UR42+0x10], R0 ;  /* 0x000010009d0075a7 */ /* 0x000ea2000800016a */
[----:B------:R-:W-:Y:S01]  /*1f60*/  USHF.R.U32.HI UR4, URZ, 0x2, UR5 ;  /* 0x000000023f047899 */ /* 0x000fe20008011605 */
[----:B------:R-:W-:Y:S01]  /*1f70*/  SHF.R.S32.HI R9, RZ, 0x1f, R8 ;  /* 0x0000001fff097819 */ /* 0x000fe20000011408 */
[----:B------:R-:W-:-:S02]  /*1f80*/  USEL UR6, URZ, 0x1, !UP0 ;  /* 0x000000013f067887 */ /* 0x000fc4000c000000 */
[----:B------:R-:W-:Y:S02]  /*1f90*/  UIMAD UR38, UR4, -0x5, UR38 ;  /* 0xfffffffb042678a4 */ /* 0x000fe4000f8e0226 */
[----:B------:R-:W-:-:S04]  /*1fa0*/  ULOP3.LUT UR39, UR39, UR6, URZ, 0x3c, !UPT ;  /* 0x0000000627277292 */ /* 0x000fc8000f8e3c3f */
[----:B------:R-:W-:Y:S01]  /*1fb0*/  @UP1 ULOP3.LUT UR39, UR39, 0x1, UR4, 0x78, !UPT ;  /* 0x0000000127271892 */ /* 0x000fe2000f8e7804 */
[----:B-12---:R-:W-:Y:S11]  /*1fc0*/  @!P0 BRA `(.L_x_31) ;  /* 0x0000009400508947 */ /* 0x006ff60003800000 */
.L_x_314:
[----:B------:R-:W-:Y:S01]  /*1fd0*/  IMAD.SHL.U32 R14, R19, 0x40, RZ ;  /* 0x00000040130e7824 */ /* 0x000fe200078e00ff */
[----:B------:R-:W-:Y:S01]  /*1fe0*/  ULDC UR6, c[0x0][0x284] ;  /* 0x0000a10000067ab9 */ /* 0x000fe20000000800 */
[----:B0-----:R-:W-:Y:S01]  /*1ff0*/  IMAD.SHL.U32 R12, R22, 0x100, RZ ;  /* 0x00000100160c7824 */ /* 0x001fe200078e00ff */
[----:B------:R-:W-:Y:S01]  /*2000*/  SHF.R.S32.HI R165, RZ, 0x1f, R2 ;  /* 0x0000001fffa57819 */ /* 0x000fe20000011402 */
[----:B------:R-:W-:Y:S01]  /*2010*/  ULDC.64 UR4, c[0x0][0x5d0] ;  /* 0x0001740000047ab9 */ /* 0x000fe20000000a00 */
[----:B------:R-:W-:Y:S01]  /*2020*/  ISETP.GE.AND P0, PT, R14, UR6, PT ;  /* 0x000000060e007c0c */ /* 0x000fe2000bf06270 */
[----:B------:R-:W-:Y:S01]  /*2030*/  IMAD.WIDE.U32 R4, R2, UR4, R8 ;  /* 0x0000000402047c25 */ /* 0x000fe2000f8e0008 */
[----:B------:R-:W-:Y:S02]  /*2040*/  SHF.R.S32.HI R13, RZ, 0x1f, R12 ;  /* 0x0000001fff0d7819 */ /* 0x000fe4000001140c */
[C---:B------:R-:W-:Y:S01]  /*2050*/  ISETP.GE.OR P0, PT, R12.reuse, R15, P0 ;  /* 0x0000000f0c00720c */ /* 0x040fe20000706670 */
[----:B------:R-:W-:Y:S01]  /*2060*/  IMAD R3, R165, UR4, RZ ;  /* 0x00000004a5037c24 */ /* 0x000fe2000f8e02ff */
[----:B------:R-:W-:-:S03]  /*2070*/  IADD3 R6, P1, R12, R4, RZ ;  /* 0x000000040c067210 */ /* 0x000fc60007f3e0ff */
[----:B------:R-:W-:-:S05]  /*2080*/  IMAD R3, R2, UR5, R3 ;  /* 0x0000000502037c24 */ /* 0x000fca000f8e0203 */
[----:B------:R-:W-:-:S03]  /*2090*/  IADD3.X R7, R13, R5, R3, P1, !PT ;  /* 0x000000050d077210 */ /* 0x000fc60000ffe403 */
[----:B------:R-:W-:Y:S05]  /*20a0*/  @P0 BRA `(.L_x_32) ;  /* 0x0000007c000c0947 */ /* 0x000fea0003800000 */
[----:B------:R-:W0:Y:S01]  /*20b0*/  LDC.64 R10, c[0x0][0x5c8] ;  /* 0x00017200ff0a7b82 */ /* 0x000e220000000a00 */
[----:B-----5:R-:W-:Y:S01]  /*20c0*/  FSETP.NEU.AND P0, PT, R152, RZ, PT ;  /* 0x000000ff9800720b */ /* 0x020fe20003f0d000 */
[----:B------:R-:W-:Y:S01]  /*20d0*/  IMAD R3, R156, -0x2, R15 ;  /* 0xfffffffe9c037824 */ /* 0x000fe200078e020f */
[----:B------:R-:W-:Y:S01]  /*20e0*/  BSSY B0, `(.L_x_32) ;  /* 0x00007bf000007945 */ /* 0x000fe20003800000 */
[----:B------:R-:W-:-:S04]  /*20f0*/  IMAD.WIDE R162, R19, 0x40, R154 ;  /* 0x0000004013a27825 */ /* 0x000fc800078e029a */
[----:B-1----:R-:W-:Y:S02]  /*2100*/  IMAD.IADD R0, R3, 0x1, -R12 ;  /* 0x0000000103007824 */ /* 0x002fe400078e0a0c */
[----:B------:R-:W-:-:S03]  /*2110*/  IMAD.IADD R3, R161, 0x1, -R14 ;  /* 0x00000001a1037824 */ /* 0x000fc600078e0a0e */
[----:B------:R-:W-:-:S04]  /*2120*/  ISETP.GT.AND P2, PT, R0, RZ, PT ;  /* 0x000000ff0000720c */ /* 0x000fc80003f44270 */
[----:B------:R-:W-:Y:S01]  /*2130*/  ISETP.GT.AND P1, PT, R3, RZ, P2 ;  /* 0x000000ff0300720c */ /* 0x000fe20001724270 */
[-C--:B0-----:R-:W-:Y:S02]  /*2140*/  IMAD R4, R163, R10.reuse, RZ ;  /* 0x0000000aa3047224 */ /* 0x081fe400078e02ff */
[----:B------:R-:W-:-:S04]  /*2150*/  IMAD.WIDE.U32 R6, R162, R10, R6 ;  /* 0x0000000aa2067225 */ /* 0x000fc800078e0006 */
[----:B------:R-:W-:-:S04]  /*2160*/  IMAD R5, R162, R11, R4 ;  /* 0x0000000ba2057224 */ /* 0x000fc800078e0204 */
[----:B------:R-:W-:Y:S01]  /*2170*/  IMAD.IADD R179, R7, 0x1, R5 ;  /* 0x0000000107b37824 */ /* 0x000fe200078e0205 */
[----:B------:R-:W-:Y:S06]  /*2180*/  @!P0 BRA `(.L_x_33) ;  /* 0x0000005400a08947 */ /* 0x000fec0003800000 */
[----:B------:R-:W0:Y:S01]  /*2190*/  LDC.64 R20, c[0x0][0x5b8] ;  /* 0x00016e00ff147b82 */ /* 0x000e220000000a00 */
[----:B------:R-:W-:-:S07]  /*21a0*/  ULDC.64 UR4, c[0x0][0x5c0] ;  /* 0x0001700000047ab9 */ /* 0x000fce0000000a00 */
[----:B------:R-:W1:Y:S08]  /*21b0*/  LDC.64 R166, c[0x0][0x5b0] ;  /* 0x00016c00ffa67b82 */ /* 0x000e700000000a00 */
[----:B------:R-:W2:Y:S01]  /*21c0*/  LDC.64 R14, c[0x0][0x5a8] ;  /* 0x00016a00ff0e7b82 */ /* 0x000ea20000000a00 */
[-C--:B0-----:R-:W-:Y:S02]  /*21d0*/  IMAD R7, R165, R20.reuse, RZ ;  /* 0x00000014a5077224 */ /* 0x081fe400078e02ff */
[----:B------:R-:W-:-:S04]  /*21e0*/  IMAD.WIDE.U32 R4, R2, R20, R8 ;  /* 0x0000001402047225 */ /* 0x000fc800078e0008 */
[----:B------:R-:W-:Y:S01]  /*21f0*/  IMAD R175, R2, R21, R7 ;  /* 0x0000001502af7224 */ /* 0x000fe200078e0207 */
[----:B------:R-:W-:Y:S01]  /*2200*/  IADD3 R164, P0, R12, R4, RZ ;  /* 0x000000040ca47210 */ /* 0x000fe20007f1e0ff */
[----:B-1----:R-:W-:-:S03]  /*2210*/  IMAD R4, R163, R166, RZ ;  /* 0x000000a6a3047224 */ /* 0x002fc600078e02ff */
[----:B------:R-:W-:Y:S01]  /*2220*/  IADD3.X R165, R13, R5, R175, P0, !PT ;  /* 0x000000050da57210 */ /* 0x000fe200007fe4af */
[C---:B------:R-:W-:Y:S02]  /*2230*/  IMAD R177, R162.reuse, R167, R4 ;  /* 0x000000a7a2b17224 */ /* 0x040fe400078e0204 */
[----:B------:R-:W-:-:S04]  /*2240*/  IMAD.WIDE.U32 R4, R162, R166, R164 ;  /* 0x000000a6a2047225 */ /* 0x000fc800078e00a4 */
[----:B------:R-:W-:Y:S01]  /*2250*/  IMAD.IADD R5, R5, 0x1, R177 ;  /* 0x0000000105057824 */ /* 0x000fe200078e02b1 */
[----:B--2---:R-:W-:-:S04]  /*2260*/  LEA R168, P0, R4, R14, 0x1 ;  /* 0x0000000e04a87211 */ /* 0x004fc800078008ff */
[----:B------:R-:W-:-:S05]  /*2270*/  LEA.HI.X R169, R4, R15, R5, 0x1, P0 ;  /* 0x0000000f04a97211 */ /* 0x000fca00000f0c05 */
[----:B------:R0:W2:Y:S01]  /*2280*/  @P1 LDG.E.LTC128B.U16 R19, desc[UR36][R168.64] ;  /* 0x00000024a8131981 */ /* 0x0000a2000c1e1520 */
[----:B------:R-:W-:Y:S01]  /*2290*/  IMAD.WIDE.U32 R4, R162, R166, R12 ;  /* 0x000000a6a2047225 */ /* 0x000fe200078e000c */
[----:B------:R-:W-:Y:S02]  /*22a0*/  BSSY B1, `(.L_x_34) ;  /* 0x0000014000017945 */ /* 0x000fe40003800000 */
[----:B------:R-:W-:-:S04]  /*22b0*/  IADD3 R170, P0, R8, R4, RZ ;  /* 0x0000000408aa7210 */ /* 0x000fc80007f1e0ff */
[----:B------:R-:W-:Y:S01]  /*22c0*/  IADD3.X R171, R9, R177, R5, P0, !PT ;  /* 0x000000b109ab7210 */ /* 0x000fe200007fe405 */
[----:B0-----:R-:W-:Y:S01]  /*22d0*/  IMAD.SHL.U32 R168, R166, 0x8, RZ ;  /* 0x00000008a6a87824 */ /* 0x001fe200078e00ff */
[----:B------:R-:W-:Y:S02]  /*22e0*/  LEA R4, P0, R6, UR4, 0x1 ;  /* 0x0000000406047c11 */ /* 0x000fe4000f8008ff */
[----:B------:R-:W-:Y:S01]  /*22f0*/  SHF.L.U64.HI R169, R166, 0x3, R167 ;  /* 0x00000003a6a97819 */ /* 0x000fe200000102a7 */
[----:B------:R-:W-:Y:S01]  /*2300*/  IMAD.WIDE.U32 R170, R2, R20, R170 ;  /* 0x0000001402aa7225 */ /* 0x000fe200078e00aa */
[----:B------:R-:W-:Y:S02]  /*2310*/  LEA.HI.X R5, R6, UR5, R179, 0x1, P0 ;  /* 0x0000000506057c11 */ /* 0x000fe400080f0cb3 */
[----:B------:R-:W-:Y:S02]  /*2320*/  ISETP.GT.AND P0, PT, R0, 0x1, PT ;  /* 0x000000010000780c */ /* 0x000fe40003f04270 */
[----:B------:R-:W-:-:S02]  /*2330*/  LEA R6, P4, R170, R14, 0x1 ;  /* 0x0000000eaa067211 */ /* 0x000fc400078808ff */
[----:B------:R-:W-:Y:S01]  /*2340*/  ISETP.GT.AND P3, PT, R3, RZ, P0 ;  /* 0x000000ff0300720c */ /* 0x000fe20000764270 */
[----:B--2---:R-:W-:-:S04]  /*2350*/  IMAD.U32 R7, R19, 0x10000, RZ ;  /* 0x0001000013077824 */ /* 0x004fc800078e00ff */
[----:B------:R-:W-:-:S04]  /*2360*/  FMUL R7, R7, R152 ;  /* 0x0000009807077220 */ /* 0x000fc80000400000 */
[----:B------:R-:W-:-:S05]  /*2370*/  FFMA R7, R24, R153, R7 ;  /* 0x0000009918077223 */ /* 0x000fca0000000007 */
[----:B------:R-:W-:Y:S01]  /*2380*/  F2FP.BF16.F32.PACK_AB R21, RZ, R7 ;  /* 0x00000007ff15723e */ /* 0x000fe200000010ff */
[----:B------:R-:W-:-:S04]  /*2390*/  IMAD.IADD R7, R175, 0x1, R171 ;  /* 0x00000001af077824 */ /* 0x000fc800078e02ab */
[----:B------:R0:W-:Y:S01]  /*23a0*/  @P1 STG.E.U16 desc[UR36][R4.64], R21 ;  /* 0x0000001504001986 */ /* 0x0001e2000c101524 */
[----:B------:R-:W-:Y:S01]  /*23b0*/  LEA.HI.X R7, R170, R15, R7, 0x1, P4 ;  /* 0x0000000faa077211 */ /* 0x000fe200020f0c07 */
[----:B------:R-:W-:Y:S06]  /*23c0*/  @!P3 BRA `(.L_x_35) ;  /* 0x000000000004b947 */ /* 0x000fec0003800000 */
[----:B------:R1:W5:Y:S02]  /*23d0*/  LDG.E.LTC128B.U16 R19, desc[UR36][R6.64+0x2] ;  /* 0x0000022406137981 */ /* 0x000364000c1e1520 */
.L_x_35:
[----:B------:R-:W-:Y:S05]  /*23e0*/  BSYNC B1 ;  /* 0x0000000000017941 */ /* 0x000fea0003800000 */
.L_x_34:
[----:B0----5:R-:W-:Y:S01]  /*23f0*/  IMAD.U32 R21, R19, 0x10000, RZ ;  /* 0x0001000013157824 */ /* 0x021fe200078e00ff */
[----:B------:R-:W-:Y:S01]  /*2400*/  ISETP.GT.AND P2, PT, R3, 0x8, P2 ;  /* 0x000000080300780c */ /* 0x000fe20001744270 */
[----:B------:R-:W-:-:S04]  /*2410*/  IMAD.WIDE.U32 R168, R162, R166, R168 ;  /* 0x000000a6a2a87225 */ /* 0x000fc800078e00a8 */
[----:B------:R-:W-:Y:S01]  /*2420*/  FMUL R22, R21, R152 ;  /* 0x0000009815167220 */ /* 0x000fe20000400000 */
[----:B------:R-:W-:Y:S01]  /*2430*/  IMAD.IADD R177, R177, 0x1, R169 ;  /* 0x00000001b1b17824 */ /* 0x000fe200078e02a9 */
[----:B------:R-:W-:Y:S02]  /*2440*/  IADD3 R21, P1, R164, R168, RZ ;  /* 0x000000a8a4157210 */ /* 0x000fe40007f3e0ff */
[----:B------:R-:W-:-:S03]  /*2450*/  FFMA R22, R25, R153, R22 ;  /* 0x0000009919167223 */ /* 0x000fc60000000016 */
[----:B------:R-:W-:Y:S01]  /*2460*/  IMAD.X R164, R177, 0x1, R165, P1 ;  /* 0x00000001b1a47824 */ /* 0x000fe200008e06a5 */
[C---:B------:R-:W-:Y:S02]  /*2470*/  LEA R24, P1, R21.reuse, R14, 0x1 ;  /* 0x0000000e15187211 */ /* 0x040fe400078208ff */
[----:B------:R-:W-:Y:S02]  /*2480*/  F2FP.BF16.F32.PACK_AB R22, RZ, R22 ;  /* 0x00000016ff16723e */ /* 0x000fe400000010ff */
[----:B------:R-:W-:Y:S02]  /*2490*/  LEA.HI.X R25, R21, R15, R164, 0x1, P1 ;  /* 0x0000000f15197211 */ /* 0x000fe400008f0ca4 */
[----:B------:R-:W-:Y:S02]  /*24a0*/  PRMT R21, R22, 0x7610, R21 ;  /* 0x0000761016157816 */ /* 0x000fe40000000015 */
[----:B------:R-:W-:-:S03]  /*24b0*/  PRMT R22, R19, 0x7610, R22 ;  /* 0x0000761013167816 */ /* 0x000fc60000000016 */
[----:B------:R0:W-:Y:S04]  /*24c0*/  @P3 STG.E.U16 desc[UR36][R4.64+0x2], R21 ;  /* 0x0000021504003986 */ /* 0x0001e8000c101524 */
[----:B------:R-:W2:Y:S01]  /*24d0*/  @P2 LDG.E.LTC128B.U16 R22, desc[UR36][R24.64] ;  /* 0x0000002418162981 */ /* 0x000ea2000c1e1520 */
[----:B------:R-:W-:Y:S01]  /*24e0*/  IADD3 R8, P1, P3, R8, R168, R12 ;  /* 0x000000a808087210 */ /* 0x000fe20007b3e00c */
[----:B------:R-:W-:Y:S01]  /*24f0*/  BSSY B1, `(.L_x_36) ;  /* 0x0000011000017945 */ /* 0x000fe20003800000 */
[C---:B------:R-:W-:Y:S02]  /*2500*/  SHF.L.U64.HI R11, R10.reuse, 0x4, R11 ;  /* 0x000000040a0b7819 */ /* 0x040fe4000001020b */
[----:B------:R-:W-:Y:S02]  /*2510*/  IADD3.X R9, R9, R177, R13, P1, P3 ;  /* 0x000000b109097210 */ /* 0x000fe40000fe640d */
[----:B------:R-:W-:-:S02]  /*2520*/  LEA R10, P1, R10, R4, 0x4 ;  /* 0x000000040a0a7211 */ /* 0x000fc400078220ff */
[----:B------:R-:W-:Y:S01]  /*2530*/  ISETP.GT.AND P0, PT, R3, 0x8, P0 ;  /* 0x000000080300780c */ /* 0x000fe20000704270 */
[----:B0-----:R-:W-:-:S04]  /*2540*/  IMAD.WIDE.U32 R20, R2, R20, R8 ;  /* 0x0000001402147225 */ /* 0x001fc800078e0008 */
[----:B------:R-:W-:Y:S01]  /*2550*/  IMAD.X R11, R11, 0x1, R5, P1 ;  /* 0x000000010b0b7824 */ /* 0x000fe200008e0605 */
[----:B------:R-:W-:Y:S01]  /*2560*/  LEA R8, P3, R20, R14, 0x1 ;  /* 0x0000000e14087211 */ /* 0x000fe200078608ff */
[----:B------:R-:W-:-:S05]  /*2570*/  IMAD.IADD R2, R175, 0x1, R21 ;  /* 0x00000001af027824 */ /* 0x000fca00078e0215 */
[----:B------:R-:W-:Y:S01]  /*2580*/  LEA.HI.X R9, R20, R15, R2, 0x1, P3 ;  /* 0x0000000f14097211 */ /* 0x000fe200018f0c02 */
[----:B--2---:R-:W-:-:S04]  /*2590*/  IMAD.U32 R19, R22, 0x10000, RZ ;  /* 0x0001000016137824 */ /* 0x004fc800078e00ff */
[----:B------:R-:W-:-:S04]  /*25a0*/  FMUL R19, R19, R152 ;  /* 0x0000009813137220 */ /* 0x000fc80000400000 */
[----:B------:R-:W-:-:S05]  /*25b0*/  FFMA R19, R26, R153, R19 ;  /* 0x000000991a137223 */ /* 0x000fca0000000013 */
[----:B------:R-:W-:-:S05]  /*25c0*/  F2FP.BF16.F32.PACK_AB R19, RZ, R19 ;  /* 0x00000013ff13723e */ /* 0x000fca00000010ff */
[----:B------:R0:W-:Y:S01]  /*25d0*/  @P2 STG.E.U16 desc[UR36][R10.64], R19 ;  /* 0x000000130a002986 */ /* 0x0001e2000c101524 */
[----:B------:R-:W-:Y:S05]  /*25e0*/  @!P0 BRA `(.L_x_37) ;  /* 0x0000000000048947 */ /* 0x000fea0003800000 */
[----:B------:R2:W5:Y:S02]  /*25f0*/  LDG.E.LTC128B.U16 R22, desc[UR36][R8.64+0x2] ;  /* 0x0000022408167981 */ /* 0x000564000c1e1520 */
.L_x_37:
[----:B------:R-:W-:Y:S05]  /*2600*/  BSYNC B1 ;  /* 0x0000000000017941 */ /* 0x000fea0003800000 */
.L_x_36:
[----:B-----5:R-:W-:Y:S01]  /*2610*/  IMAD.U32 R13, R22, 0x10000, RZ ;  /* 0x00010000160d7824 */ /* 0x020fe200078e00ff */
[----:B------:R-:W-:Y:S01]  /*2620*/  ISETP.GT.AND P1, PT, R0, 0x8, PT ;  /* 0x000000080000780c */ /* 0x000fe20003f24270 */
[----:B------:R-:W-:Y:S02]  /*2630*/  BSSY B1, `(.L_x_38) ;  /* 0x0000008000017945 */ /* 0x000fe40003800000 */
[----:B------:R-:W-:Y:S01]  /*2640*/  FMUL R2, R13, R152 ;  /* 0x000000980d027220 */ /* 0x000fe20000400000 */
[----:B------:R-:W-:-:S03]  /*2650*/  ISETP.GT.AND P2, PT, R3, RZ, P1 ;  /* 0x000000ff0300720c */ /* 0x000fc60000f44270 */
[----:B------:R-:W-:-:S05]  /*2660*/  FFMA R2, R27, R153, R2 ;  /* 0x000000991b027223 */ /* 0x000fca0000000002 */
[----:B------:R-:W-:-:S05]  /*2670*/  F2FP.BF16.F32.PACK_AB R2, RZ, R2 ;  /* 0x00000002ff02723e */ /* 0x000fca00000010ff */
[----:B------:R3:W-:Y:S01]  /*2680*/  @P0 STG.E.U16 desc[UR36][R10.64+0x2], R2 ;  /* 0x000002020a000986 */ /* 0x0007e2000c101524 */
[----:B------:R-:W-:Y:S05]  /*2690*/  @!P2 BRA `(.L_x_39) ;  /* 0x000000000004a947 */ /* 0x000fea0003800000 */
[----:B------:R4:W5:Y:S02]  /*26a0*/  LDG.E.LTC128B.U16 R22, desc[UR36][R6.64+0x10] ;  /* 0x0000102406167981 */ /* 0x000964000c1e1520 */
.L_x_39:
[----:B------:R-:W-:Y:S05]  /*26b0*/  BSYNC B1 ;  /* 0x0000000000017941 */ /* 0x000fea0003800000 */
.L_x_38:
        /* <DEDUP_REMOVED lines=10> */
.L_x_41:
[----:B------:R-:W-:Y:S05]  /*2760*/  BSYNC B1 ;  /* 0x0000000000017941 */ /* 0x000fea0003800000 */
.L_x_40:
[----:B0----5:R-:W-:Y:S01]  /*2770*/  IMAD.U32 R13, R22, 0x10000, RZ ;  /* 0x00010000160d7824 */ /* 0x021fe200078e00ff */
[----:B------:R-:W-:Y:S01]  /*2780*/  ISETP.GT.AND P1, PT, R3, 0x8, P1 ;  /* 0x000000080300780c */ /* 0x000fe20000f24270 */
[----:B------:R-:W-:Y:S02]  /*2790*/  BSSY B1, `(.L_x_42) ;  /* 0x0000007000017945 */ /* 0x000fe40003800000 */
[----:B---3--:R-:W-:-:S04]  /*27a0*/  FMUL R2, R13, R152 ;  /* 0x000000980d027220 */ /* 0x008fc80000400000 */
[----:B------:R-:W-:-:S05]  /*27b0*/  FFMA R2, R29, R153, R2 ;  /* 0x000000991d027223 */ /* 0x000fca0000000002 */
[----:B------:R-:W-:-:S05]  /*27c0*/  F2FP.BF16.F32.PACK_AB R2, RZ, R2 ;  /* 0x00000002ff02723e */ /* 0x000fca00000010ff */
[----:B------:R0:W-:Y:S01]  /*27d0*/  @P3 STG.E.U16 desc[UR36][R4.64+0x12], R2 ;  /* 0x0000120204003986 */ /* 0x0001e2000c101524 */
[----:B------:R-:W-:Y:S05]  /*27e0*/  @!P1 BRA `(.L_x_43) ;  /* 0x0000000000049947 */ /* 0x000fea0003800000 */
[----:B------:R3:W5:Y:S02]  /*27f0*/  LDG.E.LTC128B.U16 R22, desc[UR36][R8.64+0x10] ;  /* 0x0000102408167981 */ /* 0x000764000c1e1520 */
.L_x_43:
[----:B------:R-:W-:Y:S05]  /*2800*/  BSYNC B1 ;  /* 0x0000000000017941 */ /* 0x000fea0003800000 */
.L_x_42:
[----:B-----5:R-:W-:Y:S01]  /*2810*/  IMAD.U32 R13, R22, 0x10000, RZ ;  /* 0x00010000160d7824 */ /* 0x020fe200078e00ff */
[----:B------:R-:W-:Y:S01]  /*2820*/  ISETP.GT.AND P0, PT, R3, 0x8, P0 ;  /* 0x000000080300780c */ /* 0x000fe20000704270 */
[----:B------:R-:W-:Y:S02]  /*2830*/  BSSY B1, `(.L_x_44) ;  /* 0x0000007000017945 */ /* 0x000fe40003800000 */
[----:B------:R-:W-:-:S04]  /*2840*/  FMUL R13, R13, R152 ;  /* 0x000000980d0d7220 */ /* 0x000fc80000400000 */
[----:B------:R-:W-:-:S05]  /*2850*/  FFMA R13, R30, R153, R13 ;  /* 0x000000991e0d7223 */ /* 0x000fca000000000d */
[----:B------:R-:W-:-:S05]  /*2860*/  F2FP.BF16.F32.PACK_AB R13, RZ, R13 ;  /* 0x0000000dff0d723e */ /* 0x000fca00000010ff */
[----:B------:R0:W-:Y:S01]  /*2870*/  @P1 STG.E.U16 desc[UR36][R10.64+0x10], R13 ;  /* 0x0000100d0a001986 */ /* 0x0001e2000c101524 */
[----:B------:R-:W-:Y:S05]  /*2880*/  @!P0 BRA `(.L_x_45) ;  /* 0x0000000000048947 */ /* 0x000fea0003800000 */
[----:B------:R0:W5:Y:S02]  /*2890*/  LDG.E.LTC128B.U16 R22, desc[UR36][R8.64+0x12] ;  /* 0x0000122408167981 */ /* 0x000164000c1e1520 */
.L_x_45:
[----:B------:R-:W-:Y:S05]  /*28a0*/  BSYNC B1 ;  /* 0x0000000000017941 */ /* 0x000fea0003800000 */
.L_x_44:
[----:B0----5:R-:W-:Y:S01]  /*28b0*/  IMAD.U32 R13, R22, 0x10000, RZ ;  /* 0x00010000160d7824 */ /* 0x021fe200078e00ff */
        /* <DEDUP_REMOVED lines=9> */
.L_x_47:
[----:B------:R-:W-:Y:S05]  /*2950*/  BSYNC B1 ;  /* 0x0000000000017941 */ /* 0x000fea0003800000 */
.L_x_46:
        /* <DEDUP_REMOVED lines=10> */
.L_x_49:
[----:B------:R-:W-:Y:S05]  /*2a00*/  BSYNC B1 ;  /* 0x0000000000017941 */ /* 0x000fea0003800000 */
.L_x_48:
[----:B0----5:R-:W-:Y:S01]  /*2a10*/  IMAD.U32 R13, R22, 0x10000, RZ ;  /* 0x00010000160d7824 */ /* 0x021fe200078e00ff */
        /* <DEDUP_REMOVED lines=8> */
.L_x_51:
[----:B------:R-:W-:Y:S05]  /*2aa0*/  BSYNC B1 ;  /* 0x0000000000017941 */ /* 0x000fea0003800000 */
.L_x_50:
        /* <DEDUP_REMOVED lines=9> */
.L_x_53:
[----:B------:R-:W-:Y:S05]  /*2b40*/  BSYNC B1 ;  /* 0x0000000000017941 */ /* 0x000fea0003800000 */
.L_x_52:
        /* <DEDUP_REMOVED lines=10> */
.L_x_55:
[----:B------:R-:W-:Y:S05]  /*2bf0*/  BSYNC B1 ;  /* 0x0000000000017941 */ /* 0x000fea0003800000 */
.L_x_54:
        /* <DEDUP_REMOVED lines=10> */
.L_x_57:
[----:B------:R-:W-:Y:S05]  /*2ca0*/  BSYNC B1 ;  /* 0x0000000000017941 */ /* 0x000fea0003800000 */
.L_x_56:
        /* <DEDUP_REMOVED lines=9> */
.L_x_59:
[----:B------:R-:W-:Y:S05]  /*2d40*/  BSYNC B1 ;  /* 0x0000000000017941 */ /* 0x000fea0003800000 */
.L_x_58:
        /* <DEDUP_REMOVED lines=9> */
.L_x_61:
[----:B------:R-:W-:Y:S05]  /*2de0*/  BSYNC B1 ;  /* 0x0000000000017941 */ /* 0x000fea0003800000 */
.L_x_60:
        /* <DEDUP_REMOVED lines=10> */
.L_x_63:
[----:B------:R-:W-:Y:S05]  /*2e90*/  BSYNC B1 ;  /* 0x0000000000017941 */ /* 0x000fea0003800000 */
.L_x_62:
        /* <DEDUP_REMOVED lines=10> */
.L_x_65:
[----:B------:R-:W-:Y:S05]  /*2f40*/  BSYNC B1 ;  /* 0x0000000000017941 */ /* 0x000fea0003800000 */
.L_x_64:
        /* <DEDUP_REMOVED lines=9> */
.L_x_67:
[----:B------:R-:W-:Y:S05]  /*2fe0*/  BSYNC B1 ;  /* 0x0000000000017941 */ /* 0x000fea0003800000 */
.L_x_66:
        /* <DEDUP_REMOVED lines=9> */
.L_x_69:
[----:B------:R-:W-:Y:S05]  /*3080*/  BSYNC B1 ;  /* 0x0000000000017941 */ /* 0x000fea0003800000 */
.L_x_68:
        /* <DEDUP_REMOVED lines=10> */
.L_x_71:
[----:B------:R-:W-:Y:S05]  /*3130*/  BSYNC B1 ;  /* 0x0000000000017941 */ /* 0x000fea0003800000 */
.L_x_70:
        /* <DEDUP_REMOVED lines=10> */
.L_x_73:
[----:B------:R-:W-:Y:S05]  /*31e0*/  BSYNC B1 ;  /* 0x0000000000017941 */ /* 0x000fea0003800000 */
.L_x_72:
        /* <DEDUP_REMOVED lines=9> */
.L_x_75:
[----:B------:R-:W-:Y:S05]  /*3280*/  BSYNC B1 ;  /* 0x0000000000017941 */ /* 0x000fea0003800000 */
.L_x_74:
        /* <DEDUP_REMOVED lines=9> */
.L_x_77:
[----:B------:R-:W-:Y:S05]  /*3320*/  BSYNC B1 ;  /* 0x0000000000017941 */ /* 0x000fea0003800000 */
.L_x_76:
        /* <DEDUP_REMOVED lines=10> */
.L_x_79:
[----:B------:R-:W-:Y:S05]  /*33d0*/  BSYNC B1 ;  /* 0x0000000000017941 */ /* 0x000fea0003800000 */
.L_x_78:
        /* <DEDUP_REMOVED lines=10> */
.L_x_81:
[----:B------:R-:W-:Y:S05]  /*3480*/  BSYNC B1 ;  /* 0x0000000000017941 */ /* 0x000fea0003800000 */
.L_x_80:
        /* <DEDUP_REMOVED lines=9> */
.L_x_83:
[----:B------:R-:W-:Y:S05]  /*3520*/  BSYNC B1 ;  /* 0x0000000000017941 */ /* 0x000fea0003800000 */
.L_x_82:
        /* <DEDUP_REMOVED lines=9> */
.L_x_85:
[----:B------:R-:W-:Y:S05]  /*35c0*/  BSYNC B1 ;  /* 0x0000000000017941 */ /* 0x000fea0003800000 */
.L_x_84:
        /* <DEDUP_REMOVED lines=10> */
.L_x_87:
[----:B------:R-:W-:Y:S05]  /*3670*/  BSYNC B1 ;  /* 0x0000000000017941 */ /* 0x000fea0003800000 */
.L_x_86:
        /* <DEDUP_REMOVED lines=10> */
.L_x_89:
[----:B------:R-:W-:Y:S05]  /*3720*/  BSYNC B1 ;  /* 0x0000000000017941 */ /* 0x000fea0003800000 */
.L_x_88:
        /* <DEDUP_REMOVED lines=9> */
.L_x_91:
[----:B------:R-:W-:Y:S05]  /*37c0*/  BSYNC B1 ;  /* 0x0000000000017941 */ /* 0x000fea0003800000 */
.L_x_90:
        /* <DEDUP_REMOVED lines=9> */
.L_x_93:
[----:B------:R-:W-:Y:S05]  /*3860*/  BSYNC B1 ;  /* 0x0000000000017941 */ /* 0x000fea0003800000 */
.L_x_92:
        /* <DEDUP_REMOVED lines=10> */
.L_x_95:
[----:B------:R-:W-:Y:S05]  /*3910*/  BSYNC B1 ;  /* 0x0000000000017941 */ /* 0x000fea0003800000 */
.L_x_94:
        /* <DEDUP_REMOVED lines=10> */
.L_x_97:
[----:B------:R-:W-:Y:S05]  /*39c0*/  BSYNC B1 ;  /* 0x0000000000017941 */ /* 0x000fea0003800000 */
.L_x_96:
        /* <DEDUP_REMOVED lines=9> */
.L_x_99:
[----:B------:R-:W-:Y:S05]  /*3a60*/  BSYNC B1 ;  /* 0x0000000000017941 */ /* 0x000fea0003800000 */
.L_x_98:
        /* <DEDUP_REMOVED lines=9> */
.L_x_101:
[----:B------:R-:W-:Y:S05]  /*3b00*/  BSYNC B1 ;  /* 0x0000000000017941 */ /* 0x000fea0003800000 */
.L_x_100:
        /* <DEDUP_REMOVED lines=10> */
.L_x_103:
[----:B------:R-:W-:Y:S05]  /*3bb0*/  BSYNC B1 ;  /* 0x0000000000017941 */ /* 0x000fea0003800000 */
.L_x_102:
        /* <DEDUP_REMOVED lines=10> */
.L_x_105:
[----:B------:R-:W-:Y:S05]  /*3c60*/  BSYNC B1 ;  /* 0x0000000000017941 */ /* 0x000fea0003800000 */
.L_x_104:
        /* <DEDUP_REMOVED lines=9> */
.L_x_107:
[----:B------:R-:W-:Y:S05]  /*3d00*/  BSYNC B1 ;  /* 0x0000000000017941 */ /* 0x000fea0003800000 */
.L_x_106:
        /* <DEDUP_REMOVED lines=9> */
.L_x_109:
[----:B------:R-:W-:Y:S05]  /*3da0*/  BSYNC B1 ;  /* 0x0000000000017941 */ /* 0x000fea0003800000 */
.L_x_108:
        /* <DEDUP_REMOVED lines=10> */
.L_x_111:
[----:B------:R-:W-:Y:S05]  /*3e50*/  BSYNC B1 ;  /* 0x0000000000017941 */ /* 0x000fea0003800000 */
.L_x_110:
        /* <DEDUP_REMOVED lines=10> */
.L_x_113:
[----:B------:R-:W-:Y:S05]  /*3f00*/  BSYNC B1 ;  /* 0x0000000000017941 */ /* 0x000fea0003800000 */
.L_x_112:
        /* <DEDUP_REMOVED lines=9> */
.L_x_115:
[----:B------:R-:W-:Y:S05]  /*3fa0*/  BSYNC B1 ;  /* 0x0000000000017941 */ /* 0x000fea0003800000 */
.L_x_114:
        /* <DEDUP_REMOVED lines=9> */
.L_x_117:
[----:B------:R-:W-:Y:S05]  /*4040*/  BSYNC B1 ;  /* 0x0000000000017941 */ /* 0x000fea0003800000 */
.L_x_116:
        /* <DEDUP_REMOVED lines=10> */
.L_x_119:
[----:B------:R-:W-:Y:S05]  /*40f0*/  BSYNC B1 ;  /* 0x0000000000017941 */ /* 0x000fea0003800000 */
.L_x_118:
        /* <DEDUP_REMOVED lines=10> */
.L_x_121:
[----:B------:R-:W-:Y:S05]  /*41a0*/  BSYNC B1 ;  /* 0x0000000000017941 */ /* 0x000fea0003800000 */
.L_x_120:
        /* <DEDUP_REMOVED lines=9> */
.L_x_123:
[----:B------:R-:W-:Y:S05]  /*4240*/  BSYNC B1 ;  /* 0x0000000000017941 */ /* 0x000fea0003800000 */
.L_x_122:
        /* <DEDUP_REMOVED lines=9> */
.L_x_125:
[----:B------:R-:W-:Y:S05]  /*42e0*/  BSYNC B1 ;  /* 0x0000000000017941 */ /* 0x000fea0003800000 */
.L_x_124:
        /* <DEDUP_REMOVED lines=10> */
.L_x_127:
[----:B------:R-:W-:Y:S05]  /*4390*/  BSYNC B1 ;  /* 0x0000000000017941 */ /* 0x000fea0003800000 */
.L_x_126:
        /* <DEDUP_REMOVED lines=10> */
.L_x_129:
[----:B------:R-:W-:Y:S05]  /*4440*/  BSYNC B1 ;  /* 0x0000000000017941 */ /* 0x000fea0003800000 */
.L_x_128:
        /* <DEDUP_REMOVED lines=9> */
.L_x_131:
[----:B------:R-:W-:Y:S05]  /*44e0*/  BSYNC B1 ;  /* 0x0000000000017941 */ /* 0x000fea0003800000 */
.L_x_130:
        /* <DEDUP_REMOVED lines=9> */
.L_x_133:
[----:B------:R-:W-:Y:S05]  /*4580*/  BSYNC B1 ;  /* 0x0000000000017941 */ /* 0x000fea0003800000 */
.L_x_132:
        /* <DEDUP_REMOVED lines=10> */
.L_x_135:
[----:B------:R-:W-:Y:S05]  /*4630*/  BSYNC B1 ;  /* 0x0000000000017941 */ /* 0x000fea0003800000 */
.L_x_134:
        /* <DEDUP_REMOVED lines=10> */
.L_x_137:
[----:B------:R-:W-:Y:S05]  /*46e0*/  BSYNC B1 ;  /* 0x0000000000017941 */ /* 0x000fea0003800000 */
.L_x_136:
        /* <DEDUP_REMOVED lines=9> */
.L_x_139:
[----:B------:R-:W-:Y:S05]  /*4780*/  BSYNC B1 ;  /* 0x0000000000017941 */ /* 0x000fea0003800000 */
.L_x_138:
        /* <DEDUP_REMOVED lines=9> */
.L_x_141:
[----:B------:R-:W-:Y:S05]  /*4820*/  BSYNC B1 ;  /* 0x0000000000017941 */ /* 0x000fea0003800000 */
.L_x_140:
        /* <DEDUP_REMOVED lines=10> */
.L_x_143:
[----:B------:R-:W-:Y:S05]  /*48d0*/  BSYNC B1 ;  /* 0x0000000000017941 */ /* 0x000fea0003800000 */
.L_x_142:
        /* <DEDUP_REMOVED lines=10> */
.L_x_145:
[----:B------:R-:W-:Y:S05]  /*4980*/  BSYNC B1 ;  /* 0x0000000000017941 */ /* 0x000fea0003800000 */
.L_x_144:
        /* <DEDUP_REMOVED lines=9> */
.L_x_147:
[----:B------:R-:W-:Y:S05]  /*4a20*/  BSYNC B1 ;  /* 0x0000000000017941 */ /* 0x000fea0003800000 */
.L_x_146:
        /* <DEDUP_REMOVED lines=9> */
.L_x_149:
[----:B------:R-:W-:Y:S05]  /*4ac0*/  BSYNC B1 ;  /* 0x0000000000017941 */ /* 0x000fea0003800000 */
.L_x_148:
        /* <DEDUP_REMOVED lines=10> */
.L_x_151:
[----:B------:R-:W-:Y:S05]  /*4b70*/  BSYNC B1 ;  /* 0x0000000000017941 */ /* 0x000fea0003800000 */
.L_x_150:
        /* <DEDUP_REMOVED lines=10> */
.L_x_153:
[----:B------:R-:W-:Y:S05]  /*4c20*/  BSYNC B1 ;  /* 0x0000000000017941 */ /* 0x000fea0003800000 */
.L_x_152:
        /* <DEDUP_REMOVED lines=9> */
.L_x_155:
[----:B------:R-:W-:Y:S05]  /*4cc0*/  BSYNC B1 ;  /* 0x0000000000017941 */ /* 0x000fea0003800000 */
.L_x_154:
        /* <DEDUP_REMOVED lines=9> */
.L_x_157:
[----:B------:R-:W-:Y:S05]  /*4d60*/  BSYNC B1 ;  /* 0x0000000000017941 */ /* 0x000fea0003800000 */
.L_x_156:
        /* <DEDUP_REMOVED lines=10> */
.L_x_159:
[----:B------:R-:W-:Y:S05]  /*4e10*/  BSYNC B1 ;  /* 0x0000000000017941 */ /* 0x000fea0003800000 */
.L_x_158:
        /* <DEDUP_REMOVED lines=10> */
.L_x_161:
[----:B------:R-:W-:Y:S05]  /*4ec0*/  BSYNC B1 ;  /* 0x0000000000017941 */ /* 0x000fea0003800000 */
.L_x_160:
        /* <DEDUP_REMOVED lines=9> */
.L_x_163:
[----:B------:R-:W-:Y:S05]  /*4f60*/  BSYNC B1 ;  /* 0x0000000000017941 */ /* 0x000fea0003800000 */
.L_x_162:
        /* <DEDUP_REMOVED lines=9> */
.L_x_165:
[----:B------:R-:W-:Y:S05]  /*5000*/  BSYNC B1 ;  /* 0x0000000000017941 */ /* 0x000fea0003800000 */
.L_x_164:
        /* <DEDUP_REMOVED lines=10> */
.L_x_167:
[----:B------:R-:W-:Y:S05]  /*50b0*/  BSYNC B1 ;  /* 0x0000000000017941 */ /* 0x000fea0003800000 */
.L_x_166:
        /* <DEDUP_REMOVED lines=10> */
.L_x_169:
[----:B------:R-:W-:Y:S05]  /*5160*/  BSYNC B1 ;  /* 0x0000000000017941 */ /* 0x000fea0003800000 */
.L_x_168:
        /* <DEDUP_REMOVED lines=9> */
.L_x_171:
[----:B------:R-:W-:Y:S05]  /*5200*/  BSYNC B1 ;  /* 0x0000000000017941 */ /* 0x000fea0003800000 */
.L_x_170:
        /* <DEDUP_REMOVED lines=9> */
.L_x_173:
[----:B------:R-:W-:Y:S05]  /*52a0*/  BSYNC B1 ;  /* 0x0000000000017941 */ /* 0x000fea0003800000 */
.L_x_172:
        /* <DEDUP_REMOVED lines=10> */
.L_x_175:
[----:B------:R-:W-:Y:S05]  /*5350*/  BSYNC B1 ;  /* 0x0000000000017941 */ /* 0x000fea0003800000 */
.L_x_174:
        /* <DEDUP_REMOVED lines=10> */
.L_x_177:
[----:B------:R-:W-:Y:S05]  /*5400*/  BSYNC B1 ;  /* 0x0000000000017941 */ /* 0x000fea0003800000 */
.L_x_176:
        /* <DEDUP_REMOVED lines=9> */
.L_x_179:
[----:B------:R-:W-:Y:S05]  /*54a0*/  BSYNC B1 ;  /* 0x0000000000017941 */ /* 0x000fea0003800000 */
.L_x_178:
        /* <DEDUP_REMOVED lines=9> */
.L_x_181:
[----:B------:R-:W-:Y:S05]  /*5540*/  BSYNC B1 ;  /* 0x0000000000017941 */ /* 0x000fea0003800000 */
.L_x_180:
        /* <DEDUP_REMOVED lines=10> */
.L_x_183:
[----:B------:R-:W-:Y:S05]  /*55f0*/  BSYNC B1 ;  /* 0x0000000000017941 */ /* 0x000fea0003800000 */
.L_x_182:
        /* <DEDUP_REMOVED lines=10> */
.L_x_185:
[----:B------:R-:W-:Y:S05]  /*56a0*/  BSYNC B1 ;  /* 0x0000000000017941 */ /* 0x000fea0003800000 */
.L_x_184:
        /* <DEDUP_REMOVED lines=9> */
.L_x_187:
[----:B------:R-:W-:Y:S05]  /*5740*/  BSYNC B1 ;  /* 0x0000000000017941 */ /* 0x000fea0003800000 */
.L_x_186:
        /* <DEDUP_REMOVED lines=9> */
.L_x_189:
[----:B------:R-:W-:Y:S05]  /*57e0*/  BSYNC B1 ;  /* 0x0000000000017941 */ /* 0x000fea0003800000 */
.L_x_188:
        /* <DEDUP_REMOVED lines=10> */
.L_x_191:
[----:B------:R-:W-:Y:S05]  /*5890*/  BSYNC B1 ;  /* 0x0000000000017941 */ /* 0x000fea0003800000 */
.L_x_190:
        /* <DEDUP_REMOVED lines=10> */
.L_x_193:
[----:B------:R-:W-:Y:S05]  /*5940*/  BSYNC B1 ;  /* 0x0000000000017941 */ /* 0x000fea0003800000 */
.L_x_192:
        /* <DEDUP_REMOVED lines=9> */
.L_x_195:
[----:B------:R-:W-:Y:S05]  /*59e0*/  BSYNC B1 ;  /* 0x0000000000017941 */ /* 0x000fea0003800000 */
.L_x_194:
        /* <DEDUP_REMOVED lines=9> */
.L_x_197:
[----:B------:R-:W-:Y:S05]  /*5a80*/  BSYNC B1 ;  /* 0x0000000000017941 */ /* 0x000fea0003800000 */
.L_x_196:
        /* <DEDUP_REMOVED lines=10> */
.L_x_199:
[----:B------:R-:W-:Y:S05]  /*5b30*/  BSYNC B1 ;  /* 0x0000000000017941 */ /* 0x000fea0003800000 */
.L_x_198:
        /* <DEDUP_REMOVED lines=10> */
.L_x_201:
[----:B------:R-:W-:Y:S05]  /*5be0*/  BSYNC B1 ;  /* 0x0000000000017941 */ /* 0x000fea0003800000 */
.L_x_200:
        /* <DEDUP_REMOVED lines=9> */
.L_x_203:
[----:B------:R-:W-:Y:S05]  /*5c80*/  BSYNC B1 ;  /* 0x0000000000017941 */ /* 0x000fea0003800000 */
.L_x_202:
        /* <DEDUP_REMOVED lines=9> */
.L_x_205:
[----:B------:R-:W-:Y:S05]  /*5d20*/  BSYNC B1 ;  /* 0x0000000000017941 */ /* 0x000fea0003800000 */
.L_x_204:
        /* <DEDUP_REMOVED lines=10> */
.L_x_207:
[----:B------:R-:W-:Y:S05]  /*5dd0*/  BSYNC B1 ;  /* 0x0000000000017941 */ /* 0x000fea0003800000 */
.L_x_206:
        /* <DEDUP_REMOVED lines=10> */
.L_x_209:
[----:B------:R-:W-:Y:S05]  /*5e80*/  BSYNC B1 ;  /* 0x0000000000017941 */ /* 0x000fea0003800000 */
.L_x_208:
        /* <DEDUP_REMOVED lines=9> */
.L_x_211:
[----:B------:R-:W-:Y:S05]  /*5f20*/  BSYNC B1 ;  /* 0x0000000000017941 */ /* 0x000fea0003800000 */
.L_x_210:
        /* <DEDUP_REMOVED lines=9> */
.L_x_213:
[----:B------:R-:W-:Y:S05]  /*5fc0*/  BSYNC B1 ;  /* 0x0000000000017941 */ /* 0x000fea0003800000 */
.L_x_212:
        /* <DEDUP_REMOVED lines=10> */
.L_x_215:
[----:B------:R-:W-:Y:S05]  /*6070*/  BSYNC B1 ;  /* 0x0000000000017941 */ /* 0x000fea0003800000 */
.L_x_214:
        /* <DEDUP_REMOVED lines=10> */
.L_x_217:
[----:B------:R-:W-:Y:S05]  /*6120*/  BSYNC B1 ;  /* 0x0000000000017941 */ /* 0x000fea0003800000 */
.L_x_216:
        /* <DEDUP_REMOVED lines=9> */
.L_x_219:
[----:B------:R-:W-:Y:S05]  /*61c0*/  BSYNC B1 ;  /* 0x0000000000017941 */ /* 0x000fea0003800000 */
.L_x_218:
        /* <DEDUP_REMOVED lines=9> */
.L_x_221:
[----:B------:R-:W-:Y:S05]  /*6260*/  BSYNC B1 ;  /* 0x0000000000017941 */ /* 0x000fea0003800000 */
.L_x_220:
        /* <DEDUP_REMOVED lines=10> */
.L_x_223:
[----:B------:R-:W-:Y:S05]  /*6310*/  BSYNC B1 ;  /* 0x0000000000017941 */ /* 0x000fea0003800000 */
.L_x_222:
        /* <DEDUP_REMOVED lines=10> */
.L_x_225:
[----:B------:R-:W-:Y:S05]  /*63c0*/  BSYNC B1 ;  /* 0x0000000000017941 */ /* 0x000fea0003800000 */
.L_x_224:
        /* <DEDUP_REMOVED lines=9> */
.L_x_227:
[----:B------:R-:W-:Y:S05]  /*6460*/  BSYNC B1 ;  /* 0x0000000000017941 */ /* 0x000fea0003800000 */
.L_x_226:
        /* <DEDUP_REMOVED lines=9> */
.L_x_229:
[----:B------:R-:W-:Y:S05]  /*6500*/  BSYNC B1 ;  /* 0x0000000000017941 */ /* 0x000fea0003800000 */
.L_x_228:
        /* <DEDUP_REMOVED lines=10> */
.L_x_231:
[----:B------:R-:W-:Y:S05]  /*65b0*/  BSYNC B1 ;  /* 0x0000000000017941 */ /* 0x000fea0003800000 */
.L_x_230:
        /* <DEDUP_REMOVED lines=10> */
.L_x_233:
[----:B------:R-:W-:Y:S05]  /*6660*/  BSYNC B1 ;  /* 0x0000000000017941 */ /* 0x000fea0003800000 */
.L_x_232:
        /* <DEDUP_REMOVED lines=9> */
.L_x_235:
[----:B------:R-:W-:Y:S05]  /*6700*/  BSYNC B1 ;  /* 0x0000000000017941 */ /* 0x000fea0003800000 */
.L_x_234:
        /* <DEDUP_REMOVED lines=9> */
.L_x_237:
[----:B------:R-:W-:Y:S05]  /*67a0*/  BSYNC B1 ;  /* 0x0000000000017941 */ /* 0x000fea0003800000 */
.L_x_236:
        /* <DEDUP_REMOVED lines=10> */
.L_x_239:
[----:B------:R-:W-:Y:S05]  /*6850*/  BSYNC B1 ;  /* 0x0000000000017941 */ /* 0x000fea0003800000 */
.L_x_238:
        /* <DEDUP_REMOVED lines=10> */
.L_x_241:
[----:B------:R-:W-:Y:S05]  /*6900*/  BSYNC B1 ;  /* 0x0000000000017941 */ /* 0x000fea0003800000 */
.L_x_240:
        /* <DEDUP_REMOVED lines=9> */
.L_x_243:
[----:B------:R-:W-:Y:S05]  /*69a0*/  BSYNC B1 ;  /* 0x0000000000017941 */ /* 0x000fea0003800000 */
.L_x_242:
        /* <DEDUP_REMOVED lines=9> */
.L_x_245:
[----:B------:R-:W-:Y:S05]  /*6a40*/  BSYNC B1 ;  /* 0x0000000000017941 */ /* 0x000fea0003800000 */
.L_x_244:
        /* <DEDUP_REMOVED lines=10> */
.L_x_247:
[----:B------:R-:W-:Y:S05]  /*6af0*/  BSYNC B1 ;  /* 0x0000000000017941 */ /* 0x000fea0003800000 */
.L_x_246:
        /* <DEDUP_REMOVED lines=10> */
.L_x_249:
[----:B------:R-:W-:Y:S05]  /*6ba0*/  BSYNC B1 ;  /* 0x0000000000017941 */ /* 0x000fea0003800000 */
.L_x_248:
        /* <DEDUP_REMOVED lines=9> */
.L_x_251:
[----:B------:R-:W-:Y:S05]  /*6c40*/  BSYNC B1 ;  /* 0x0000000000017941 */ /* 0x000fea0003800000 */
.L_x_250:
        /* <DEDUP_REMOVED lines=9> */
.L_x_253:
[----:B------:R-:W-:Y:S05]  /*6ce0*/  BSYNC B1 ;  /* 0x0000000000017941 */ /* 0x000fea0003800000 */
.L_x_252:
        /* <DEDUP_REMOVED lines=10> */
.L_x_255:
[----:B------:R-:W-:Y:S05]  /*6d90*/  BSYNC B1 ;  /* 0x0000000000017941 */ /* 0x000fea0003800000 */
.L_x_254:
        /* <DEDUP_REMOVED lines=10> */
.L_x_257:
[----:B------:R-:W-:Y:S05]  /*6e40*/  BSYNC B1 ;  /* 0x0000000000017941 */ /* 0x000fea0003800000 */
.L_x_256:
        /* <DEDUP_REMOVED lines=9> */
.L_x_259:
[----:B------:R-:W-:Y:S05]  /*6ee0*/  BSYNC B1 ;  /* 0x0000000000017941 */ /* 0x000fea0003800000 */
.L_x_258:
        /* <DEDUP_REMOVED lines=9> */
.L_x_261:
[----:B------:R-:W-:Y:S05]  /*6f80*/  BSYNC B1 ;  /* 0x0000000000017941 */ /* 0x000fea0003800000 */
.L_x_260:
        /* <DEDUP_REMOVED lines=10> */
.L_x_263:
[----:B------:R-:W-:Y:S05]  /*7030*/  BSYNC B1 ;  /* 0x0000000000017941 */ /* 0x000fea0003800000 */
.L_x_262:
        /* <DEDUP_REMOVED lines=10> */
.L_x_265:
[----:B------:R-:W-:Y:S05]  /*70e0*/  BSYNC B1 ;  /* 0x0000000000017941 */ /* 0x000fea0003800000 */
.L_x_264:
        /* <DEDUP_REMOVED lines=9> */
.L_x_267:
[----:B------:R-:W-:Y:S05]  /*7180*/  BSYNC B1 ;  /* 0x0000000000017941 */ /* 0x000fea0003800000 */
.L_x_266:
        /* <DEDUP_REMOVED lines=9> */
.L_x_269:
[----:B------:R-:W-:Y:S05]  /*7220*/  BSYNC B1 ;  /* 0x0000000000017941 */ /* 0x000fea0003800000 */
.L_x_268:
        /* <DEDUP_REMOVED lines=10> */
.L_x_271:
[----:B------:R-:W-:Y:S05]  /*72d0*/  BSYNC B1 ;  /* 0x0000000000017941 */ /* 0x000fea0003800000 */
.L_x_270:
        /* <DEDUP_REMOVED lines=10> */
.L_x_273:
[----:B------:R-:W-:Y:S05]  /*7380*/  BSYNC B1 ;  /* 0x0000000000017941 */ /* 0x000fea0003800000 */
.L_x_272:
        /* <DEDUP_REMOVED lines=9> */
.L_x_275:
[----:B------:R-:W-:Y:S05]  /*7420*/  BSYNC B1 ;  /* 0x0000000000017941 */ /* 0x000fea0003800000 */
.L_x_274:
        /* <DEDUP_REMOVED lines=9> */
.L_x_277:
[----:B------:R-:W-:Y:S05]  /*74c0*/  BSYNC B1 ;  /* 0x0000000000017941 */ /* 0x000fea0003800000 */
.L_x_276:
        /* <DEDUP_REMOVED lines=10> */
.L_x_279:
[----:B------:R-:W-:Y:S05]  /*7570*/  BSYNC B1 ;  /* 0x0000000000017941 */ /* 0x000fea0003800000 */
.L_x_278:
        /* <DEDUP_REMOVED lines=10> */
.L_x_281:
[----:B------:R-:W-:Y:S05]  /*7620*/  BSYNC B1 ;  /* 0x0000000000017941 */ /* 0x000fea0003800000 */
.L_x_280:
[----:B01--45:R-:W-:Y:S01]  /*7630*/  IMAD.U32 R7, R22, 0x10000, RZ ;  /* 0x0001000016077824 */ /* 0x033fe200078e00ff */
        /* <DEDUP_REMOVED lines=8> */
.L_x_283:
[----:B------:R-:W-:Y:S05]  /*76c0*/  BSYNC B1 ;  /* 0x0000000000017941 */ /* 0x000fea0003800000 */
.L_x_282:
[----:B0----5:R-:W-:Y:S01]  /*76d0*/  IMAD.U32 R5, R22, 0x10000, RZ ;  /* 0x0001000016057824 */ /* 0x021fe200078e00ff */
[----:B------:R-:W-:Y:S01]  /*76e0*/  ISETP.GT.AND P0, PT, R3, 0x8, P0 ;  /* 0x000000080300780c */ /* 0x000fe20000704270 */
[----:B------:R-:W-:Y:S01]  /*76f0*/  @P1 IMAD.MOV.U32 R4, RZ, RZ, R10 ;  /* 0x000000ffff041224 */ /* 0x000fe200078e000a */
[----:B------:R-:W-:Y:S01]  /*7700*/  BSSY B1, `(.L_x_284) ;  /* 0x0000009000017945 */ /* 0x000fe20003800000 */
[----:B------:R-:W-:-:S04]  /*7710*/  FMUL R5, R5, R152 ;  /* 0x0000009805057220 */ /* 0x000fc80000400000 */
[----:B------:R-:W-:-:S05]  /*7720*/  FFMA R5, R150, R153, R5 ;  /* 0x0000009996057223 */ /* 0x000fca0000000005 */
[----:B------:R-:W-:-:S04]  /*7730*/  F2FP.BF16.F32.PACK_AB R5, RZ, R5 ;  /* 0x00000005ff05723e */ /* 0x000fc800000010ff */
[----:B------:R-:W-:Y:S01]  /*7740*/  PRMT R2, R5, 0x7610, R2 ;  /* 0x0000761005027816 */ /* 0x000fe20000000002 */
[----:B------:R-:W-:-:S05]  /*7750*/  @P1 IMAD.MOV.U32 R5, RZ, RZ, R11 ;  /* 0x000000ffff051224 */ /* 0x000fca00078e000b */
[----:B------:R0:W-:Y:S01]  /*7760*/  @P1 STG.E.U16 desc[UR36][R4.64+0x1f0], R2 ;  /* 0x0001f00204001986 */ /* 0x0001e2000c101524 */
[----:B------:R-:W-:Y:S05]  /*7770*/  @!P0 BRA `(.L_x_285) ;  /* 0x0000000000048947 */ /* 0x000fea0003800000 */
[----:B------:R4:W5:Y:S02]  /*7780*/  LDG.E.LTC128B.U16 R22, desc[UR36][R8.64+0x1f2] ;  /* 0x0001f22408167981 */ /* 0x000964000c1e1520 */
.L_x_285:
[----:B------:R-:W-:Y:S05]  /*7790*/  BSYNC B1 ;  /* 0x0000000000017941 */ /* 0x000fea0003800000 */
.L_x_284:
[----:B------:R-:W-:Y:S05]  /*77a0*/  @!P0 BRA `(.L_x_286) ;  /* 0x0000002400488947 */ /* 0x000fea0003800000 */
[----:B-----5:R-:W-:-:S04]  /*77b0*/  IMAD.U32 R3, R22, 0x10000, RZ ;  /* 0x0001000016037824 */ /* 0x020fc800078e00ff */
[----:B------:R-:W-:-:S04]  /*77c0*/  FMUL R0, R3, R152 ;  /* 0x0000009803007220 */ /* 0x000fc80000400000 */
[----:B------:R-:W-:-:S05]  /*77d0*/  FFMA R0, R151, R153, R0 ;  /* 0x0000009997007223 */ /* 0x000fca0000000000 */
[----:B------:R-:W-:-:S05]  /*77e0*/  F2FP.BF16.F32.PACK_AB R0, RZ, R0 ;  /* 0x00000000ff00723e */ /* 0x000fca00000010ff */
[----:B------:R0:W-:Y:S01]  /*77f0*/  STG.E.U16 desc[UR36][R10.64+0x1f2], R0 ;  /* 0x0001f2000a007986 */ /* 0x0001e2000c101524 */
[----:B------:R-:W-:Y:S05]  /*7800*/  BRA `(.L_x_286) ;  /* 0x0000002400307947 */ /* 0x000fea0003800000 */
.L_x_33:
[----:B------:R-:W-:Y:S01]  /*7810*/  ISETP.GT.AND P0, PT, R0, 0x1, PT ;  /* 0x000000010000780c */ /* 0x000fe20003f04270 */
[----:B------:R-:W-:Y:S01]  /*7820*/  ULDC.64 UR4, c[0x0][0x5c0] ;  /* 0x0001700000047ab9 */ /* 0x000fe20000000a00 */
[-C--:B------:R-:W-:Y:S01]  /*7830*/  FMUL R24, R24, R153.reuse ;  /* 0x0000009918187220 */ /* 0x080fe20000400000 */
[-C--:B------:R-:W-:Y:S01]  /*7840*/  FMUL R25, R25, R153.reuse ;  /* 0x0000009919197220 */ /* 0x080fe20000400000 */
[----:B------:R-:W-:Y:S01]  /*7850*/  ISETP.GT.AND P3, PT, R3, RZ, P0 ;  /* 0x000000ff0300720c */ /* 0x000fe20000764270 */
[-C--:B------:R-:W-:Y:S01]  /*7860*/  FMUL R26, R26, R153.reuse ;  /* 0x000000991a1a7220 */ /* 0x080fe20000400000 */
[----:B------:R-:W-:Y:S01]  /*7870*/  LEA R4, P4, R6, UR4, 0x1 ;  /* 0x0000000406047c11 */ /* 0x000fe2000f8808ff */
[-C--:B------:R-:W-:Y:S01]  /*7880*/  FMUL R27, R27, R153.reuse ;  /* 0x000000991b1b7220 */ /* 0x080fe20000400000 */
[----:B------:R-:W-:Y:S01]  /*7890*/  F2FP.BF16.F32.PACK_AB R24, RZ, R24 ;  /* 0x00000018ff18723e */ /* 0x000fe200000010ff */
[-C--:B------:R-:W-:Y:S01]  /*78a0*/  FMUL R28, R28, R153.reuse ;  /* 0x000000991c1c7220 */ /* 0x080fe20000400000 */
[----:B------:R-:W-:Y:S01]  /*78b0*/  LEA.HI.X R5, R6, UR5, R179, 0x1, P4 ;  /* 0x0000000506057c11 */ /* 0x000fe2000a0f0cb3 */
[----:B------:R-:W-:Y:S01]  /*78c0*/  FMUL R29, R29, R153 ;  /* 0x000000991d1d7220 */ /* 0x000fe20000400000 */
[----:B------:R-:W-:Y:S01]  /*78d0*/  F2FP.BF16.F32.PACK_AB R25, RZ, R25 ;  /* 0x00000019ff19723e */ /* 0x000fe200000010ff */
[-C--:B------:R-:W-:Y:S01]  /*78e0*/  FMUL R30, R30, R153.reuse ;  /* 0x000000991e1e7220 */ /* 0x080fe20000400000 */
[----:B------:R-:W-:Y:S01]  /*78f0*/  SHF.L.U64.HI R11, R10, 0x4, R11 ;  /* 0x000000040a0b7819 */ /* 0x000fe2000001020b */
[----:B------:R-:W-:Y:S01]  /*7900*/  @P1 STG.E.U16 desc[UR36][R4.64], R24 ;  /* 0x0000001804001986 */ /* 0x000fe2000c101524 */
[----:B------:R-:W-:Y:S01]  /*7910*/  ISETP.GT.AND P1, PT, R0, 0x8, PT ;  /* 0x000000080000780c */ /* 0x000fe20003f24270 */
[-C--:B------:R-:W-:Y:S01]  /*7920*/  FMUL R31, R31, R153.reuse ;  /* 0x000000991f1f7220 */ /* 0x080fe20000400000 */
[C---:B------:R-:W-:Y:S01]  /*7930*/  ISETP.GT.AND P4, PT, R3.reuse, 0x8, P0 ;  /* 0x000000080300780c */ /* 0x040fe20000784270 */
[----:B------:R-:W-:Y:S01]  /*7940*/  @P3 STG.E.U16 desc[UR36][R4.64+0x2], R25 ;  /* 0x0000021904003986 */ /* 0x000fe2000c101524 */
[----:B------:R-:W-:Y:S01]  /*7950*/  LEA R6, P3, R10, R4, 0x4 ;  /* 0x000000040a067211 */ /* 0x000fe200078620ff */
[-C--:B------:R-:W-:Y:S01]  /*7960*/  FMUL R32, R32, R153.reuse ;  /* 0x0000009920207220 */ /* 0x080fe20000400000 */
[----:B------:R-:W-:Y:S01]  /*7970*/  ISETP.GT.AND P2, PT, R3, 0x8, P2 ;  /* 0x000000080300780c */ /* 0x000fe20001744270 */
[-C--:B------:R-:W-:Y:S01]  /*7980*/  FMUL R33, R33, R153.reuse ;  /* 0x0000009921217220 */ /* 0x080fe20000400000 */
[----:B------:R-:W-:Y:S01]  /*7990*/  ISETP.GT.AND P0, PT, R0, 0x9, PT ;  /* 0x000000090000780c */ /* 0x000fe20003f04270 */
[----:B------:R-:W-:Y:S01]  /*79a0*/  IMAD.X R7, R11, 0x1, R5, P3 ;  /* 0x000000010b077824 */ /* 0x000fe200018e0605 */
[C---:B------:R-:W-:Y:S01]  /*79b0*/  ISETP.GT.AND P5, PT, R3.reuse, RZ, P1 ;  /* 0x000000ff0300720c */ /* 0x040fe20000fa4270 */
[-C--:B------:R-:W-:Y:S01]  /*79c0*/  FMUL R34, R34, R153.reuse ;  /* 0x0000009922227220 */ /* 0x080fe20000400000 */
[----:B------:R-:W-:Y:S01]  /*79d0*/  ISETP.GT.AND P3, PT, R3, RZ, P0 ;  /* 0x000000ff0300720c */ /* 0x000fe20000764270 */
[-C--:B------:R-:W-:Y:S01]  /*79e0*/  FMUL R35, R35, R153.reuse ;  /* 0x0000009923237220 */ /* 0x080fe20000400000 */
[----:B------:R-:W-:Y:S01]  /*79f0*/  F2FP.BF16.F32.PACK_AB R26, RZ, R26 ;  /* 0x0000001aff1a723e */ /* 0x000fe200000010ff */
[----:B------:R-:W-:Y:S01]  /*7a00*/  FMUL R36, R36, R153 ;  /* 0x0000009924247220 */ /* 0x000fe20000400000 */
[----:B------:R-:W-:Y:S01]  /*7a10*/  F2FP.BF16.F32.PACK_AB R27, RZ, R27 ;  /* 0x0000001bff1b723e */ /* 0x000fe200000010ff */
[----:B------:R-:W-:Y:S01]  /*7a20*/  FMUL R37, R37, R153 ;  /* 0x0000009925257220 */ /* 0x000fe20000400000 */
[----:B------:R-:W-:Y:S01]  /*7a30*/  F2FP.BF16.F32.PACK_AB R28, RZ, R28 ;  /* 0x0000001cff1c723e */ /* 0x000fe200000010ff */
[----:B------:R-:W-:Y:S01]  /*7a40*/  @P2 STG.E.U16 desc[UR36][R6.64], R26 ;  /* 0x0000001a06002986 */ /* 0x000fe2000c101524 */
[----:B------:R-:W-:Y:S01]  /*7a50*/  F2FP.BF16.F32.PACK_AB R29, RZ, R29 ;  /* 0x0000001dff1d723e */ /* 0x000fe200000010ff */
[-C--:B------:R-:W-:Y:S01]  /*7a60*/  FMUL R38, R38, R153.reuse ;  /* 0x0000009926267220 */ /* 0x080fe20000400000 */
[----:B------:R-:W-:Y:S01]  /*7a70*/  ISETP.GT.AND P2, PT, R3, 0x8, P1 ;  /* 0x000000080300780c */ /* 0x000fe20000f44270 */
[----:B------:R-:W-:Y:S01]  /*7a80*/  @P4 STG.E.U16 desc[UR36][R6.64+0x2], R27 ;  /* 0x0000021b06004986 */ /* 0x000fe2000c101524 */
[----:B------:R-:W-:Y:S01]  /*7a90*/  ISETP.GT.AND P1, PT, R0, 0x10, PT ;  /* 0x000000100000780c */ /* 0x000fe20003f24270 */
[-C--:B------:R-:W-:Y:S01]  /*7aa0*/  FMUL R39, R39, R153.reuse ;  /* 0x0000009927277220 */ /* 0x080fe20000400000 */
[----:B------:R-:W-:Y:S01]  /*7ab0*/  F2FP.BF16.F32.PACK_AB R30, RZ, R30 ;  /* 0x0000001eff1e723e */ /* 0x000fe200000010ff */
[----:B------:R-:W-:Y:S01]  /*7ac0*/  @P5 STG.E.U16 desc[UR36][R4.64+0x10], R28 ;  /* 0x0000101c04005986 */ /* 0x000fe2000c101524 */
[C---:B------:R-:W-:Y:S01]  /*7ad0*/  ISETP.GT.AND P4, PT, R3.reuse, RZ, P1 ;  /* 0x000000ff0300720c */ /* 0x040fe20000f84270 */
[----:B------:R-:W-:Y:S01]  /*7ae0*/  FMUL R40, R40, R153 ;  /* 0x0000009928287220 */ /* 0x000fe20000400000 */
[----:B------:R-:W-:Y:S01]  /*7af0*/  F2FP.BF16.F32.PACK_AB R31, RZ, R31 ;  /* 0x0000001fff1f723e */ /* 0x000fe200000010ff */
[----:B------:R-:W-:Y:S01]  /*7b00*/  @P3 STG.E.U16 desc[UR36][R4.64+0x12], R29 ;  /* 0x0000121d04003986 */ /* 0x000fe2000c101524 */
[----:B------:R-:W-:Y:S01]  /*7b10*/  ISETP.GT.AND P3, PT, R3, 0x8, P0 ;  /* 0x000000080300780c */ /* 0x000fe20000764270 */
[-C--:B------:R-:W-:Y:S01]  /*7b20*/  FMUL R41, R41, R153.reuse ;  /* 0x0000009929297220 */ /* 0x080fe20000400000 */
[----:B------:R-:W-:Y:S01]  /*7b30*/  ISETP.GT.AND P0, PT, R0, 0x11, PT ;  /* 0x000000110000780c */ /* 0x000fe20003f04270 */
[----:B------:R-:W-:Y:S01]  /*7b40*/  @P2 STG.E.U16 desc[UR36][R6.64+0x10], R30 ;  /* 0x0000101e06002986 */ /* 0x000fe2000c101524 */
[----:B------:R-:W-:Y:S01]  /*7b50*/  F2FP.BF16.F32.PACK_AB R32, RZ, R32 ;  /* 0x00000020ff20723e */ /* 0x000fe200000010ff */
[-C--:B------:R-:W-:Y:S01]  /*7b60*/  FMUL R42, R42, R153.reuse ;  /* 0x000000992a2a7220 */ /* 0x080fe20000400000 */
[----:B------:R-:W-:Y:S01]  /*7b70*/  ISETP.GT.AND P5, PT, R3, RZ, P0 ;  /* 0x000000ff0300720c */ /* 0x000fe200007a4270 */
[-C--:B------:R-:W-:Y:S01]  /*7b80*/  FMUL R43, R43, R153.reuse ;  /* 0x000000992b2b7220 */ /* 0x080fe20000400000 */
[----:B------:R-:W-:Y:S01]  /*7b90*/  ISETP.GT.AND P2, PT, R3, 0x8, P1 ;  /* 0x000000080300780c */ /* 0x000fe20000f44270 */
[-C--:B------:R-:W-:Y:S01]  /*7ba0*/  FMUL R44, R44, R153.reuse ;  /* 0x000000992c2c7220 */ /* 0x080fe20000400000 */
[----:B------:R-:W-:Y:S01]  /*7bb0*/  ISETP.GT.AND P1, PT, R0, 0x18, PT ;  /* 0x000000180000780c */ /* 0x000fe20003f24270 */
[----:B------:R-:W-:Y:S01]  /*7bc0*/  FMUL R45, R45, R153 ;  /* 0x000000992d2d7220 */ /* 0x000fe20000400000 */
[----:B------:R-:W-:Y:S01]  /*7bd0*/  F2FP.BF16.F32.PACK_AB R33, RZ, R33 ;  /* 0x00000021ff21723e */ /* 0x000fe200000010ff */
[----:B------:R-:W-:Y:S01]  /*7be0*/  @P3 STG.E.U16 desc[UR36][R6.64+0x12], R31 ;  /* 0x0000121f06003986 */ /* 0x000fe2000c101524 */
[C---:B------:R-:W-:Y:S01]  /*7bf0*/  ISETP.GT.AND P3, PT, R3.reuse, 0x8, P0 ;  /* 0x000000080300780c */ /* 0x040fe20000764270 */
[-C--:B------:R-:W-:Y:S01]  /*7c00*/  FMUL R46, R46, R153.reuse ;  /* 0x000000992e2e7220 */ /* 0x080fe20000400000 */
[----:B------:R-:W-:Y:S01]  /*7c10*/  ISETP.GT.AND P0, PT, R0, 0x19, PT ;  /* 0x000000190000780c */ /* 0x000fe20003f04270 */
[----:B------:R-:W-:Y:S01]  /*7c20*/  @P4 STG.E.U16 desc[UR36][R4.64+0x20], R32 ;  /* 0x0000202004004986 */ /* 0x000fe2000c101524 */
[----:B------:R-:W-:Y:S01]  /*7c30*/  ISETP.GT.AND P4, PT, R3, RZ, P1 ;  /* 0x000000ff0300720c */ /* 0x000fe20000f84270 */
[-C--:B------:R-:W-:Y:S01]  /*7c40*/  FMUL R47, R47, R153.reuse ;  /* 0x000000992f2f7220 */ /* 0x080fe20000400000 */
[----:B------:R-:W-:Y:S01]  /*7c50*/  F2FP.BF16.F32.PACK_AB R34, RZ, R34 ;  /* 0x00000022ff22723e */ /* 0x000fe200000010ff */
[----:B------:R-:W-:Y:S01]  /*7c60*/  @P5 STG.E.U16 desc[UR36][R4.64+0x22], R33 ;  /* 0x0000222104005986 */ /* 0x000fe2000c101524 */
[----:B------:R-:W-:Y:S01]  /*7c70*/  ISETP.GT.AND P5, PT, R3, RZ, P0 ;  /* 0x000000ff0300720c */ /* 0x000fe200007a4270 */
[----:B------:R-:W-:Y:S01]  /*7c80*/  FMUL R48, R48, R153 ;  /* 0x0000009930307220 */ /* 0x000fe20000400000 */
[----:B------:R-:W-:Y:S01]  /*7c90*/  F2FP.BF16.F32.PACK_AB R35, RZ, R35 ;  /* 0x00000023ff23723e */ /* 0x000fe200000010ff */
[----:B------:R-:W-:Y:S01]  /*7ca0*/  @P2 STG.E.U16 desc[UR36][R6.64+0x20], R34 ;  /* 0x0000202206002986 */ /* 0x000fe2000c101524 */
[----:B------:R-:W-:Y:S01]  /*7cb0*/  F2FP.BF16.F32.PACK_AB R36, RZ, R36 ;  /* 0x00000024ff24723e */ /* 0x000fe200000010ff */
[-C--:B------:R-:W-:Y:S01]  /*7cc0*/  FMUL R49, R49, R153.reuse ;  /* 0x0000009931317220 */ /* 0x080fe20000400000 */
[C---:B------:R-:W-:Y:S01]  /*7cd0*/  ISETP.GT.AND P2, PT, R3.reuse, 0x8, P1 ;  /* 0x000000080300780c */ /* 0x040fe20000f44270 */
[----:B------:R-:W-:Y:S01]  /*7ce0*/  @P3 STG.E.U16 desc[UR36][R6.64+0x22], R35 ;  /* 0x0000222306003986 */ /* 0x000fe2000c101524 */
[----:B------:R-:W-:Y:S01]  /*7cf0*/  ISETP.GT.AND P1, PT, R0, 0x20, PT ;  /* 0x000000200000780c */ /* 0x000fe20003f24270 */
[----:B------:R-:W-:Y:S01]  /*7d00*/  FMUL R50, R50, R153 ;  /* 0x0000009932327220 */ /* 0x000fe20000400000 */
[----:B------:R-:W-:Y:S01]  /*7d10*/  F2FP.BF16.F32.PACK_AB R37, RZ, R37 ;  /* 0x00000025ff25723e */ /* 0x000fe200000010ff */
[----:B------:R-:W-:Y:S01]  /*7d20*/  @P4 STG.E.U16 desc[UR36][R4.64+0x30], R36 ;  /* 0x0000302404004986 */ /* 0x000fe2000c101524 */
[----:B------:R-:W-:Y:S01]  /*7d30*/  ISETP.GT.AND P3, PT, R3, 0x8, P0 ;  /* 0x000000080300780c */ /* 0x000fe20000764270 */
[-C--:B------:R-:W-:Y:S01]  /*7d40*/  FMUL R51, R51, R153.reuse ;  /* 0x0000009933337220 */ /* 0x080fe20000400000 */
[----:B------:R-:W-:Y:S01]  /*7d50*/  ISETP.GT.AND P0, PT, R0, 0x21, PT ;  /* 0x000000210000780c */ /* 0x000fe20003f04270 */
[----:B------:R-:W-:Y:S01]  /*7d60*/  @P5 STG.E.U16 desc[UR36][R4.64+0x32], R37 ;  /* 0x0000322504005986 */ /* 0x000fe2000c101524 */
[----:B------:R-:W-:Y:S01]  /*7d70*/  ISETP.GT.AND P4, PT, R3, RZ, P1 ;  /* 0x000000ff0300720c */ /* 0x000fe20000f84270 */
[-C--:B------:R-:W-:Y:S01]  /*7d80*/  FMUL R52, R52, R153.reuse ;  /* 0x0000009934347220 */ /* 0x080fe20000400000 */
[----:B------:R-:W-:Y:S01]  /*7d90*/  F2FP.BF16.F32.PACK_AB R38, RZ, R38 ;  /* 0x00000026ff26723e */ /* 0x000fe200000010ff */
[-C--:B------:R-:W-:Y:S01]  /*7da0*/  FMUL R53, R53, R153.reuse ;  /* 0x0000009935357220 */ /* 0x080fe20000400000 */
        /* <DEDUP_REMOVED lines=325> */
[----:B------:R-:W-:Y:S01]  /*9200*/  FMUL R151, R151, R153 ;  /* 0x0000009997977220 */ /* 0x000fe20000400000 */
[----:B------:R-:W-:Y:S01]  /*9210*/  ISETP.GT.AND P2, PT, R3, 0x8, P1 ;  /* 0x000000080300780c */ /* 0x000fe20000f44270 */
[----:B------:R-:W-:Y:S01]  /*9220*/  @P3 STG.E.U16 desc[UR36][R6.64+0x132], R103 ;  /* 0x0001326706003986 */ /* 0x000fe2000c101524 */
[----:B------:R-:W-:-:S02]  /*9230*/  ISETP.GT.AND P1, PT, R0, 0xa8, PT ;  /* 0x000000a80000780c */ /* 0x000fc40003f24270 */
[----:B------:R-:W-:Y:S01]  /*9240*/  F2FP.BF16.F32.PACK_AB R105, RZ, R105 ;  /* 0x00000069ff69723e */ /* 0x000fe200000010ff */
[----:B------:R-:W-:Y:S01]  /*9250*/  @P4 STG.E.U16 desc[UR36][R4.64+0x140], R104 ;  /* 0x0001406804004986 */ /* 0x000fe2000c101524 */
[C---:B------:R-:W-:Y:S02]  /*9260*/  ISETP.GT.AND P3, PT, R3.reuse, 0x8, P0 ;  /* 0x000000080300780c */ /* 0x040fe40000764270 */
[----:B------:R-:W-:Y:S01]  /*9270*/  ISETP.GT.AND P0, PT, R0, 0xa9, PT ;  /* 0x000000a90000780c */ /* 0x000fe20003f04270 */
[----:B------:R-:W-:Y:S01]  /*9280*/  @P5 STG.E.U16 desc[UR36][R4.64+0x142], R105 ;  /* 0x0001426904005986 */ /* 0x000fe2000c101524 */
[C---:B------:R-:W-:Y:S02]  /*9290*/  ISETP.GT.AND P4, PT, R3.reuse, RZ, P1 ;  /* 0x000000ff0300720c */ /* 0x040fe40000f84270 */
[----:B------:R-:W-:Y:S02]  /*92a0*/  F2FP.BF16.F32.PACK_AB R106, RZ, R106 ;  /* 0x0000006aff6a723e */ /* 0x000fe400000010ff */
[----:B------:R-:W-:-:S02]  /*92b0*/  ISETP.GT.AND P5, PT, R3, RZ, P0 ;  /* 0x000000ff0300720c */ /* 0x000fc400007a4270 */
[----:B------:R-:W-:Y:S01]  /*92c0*/  F2FP.BF16.F32.PACK_AB R107, RZ, R107 ;  /* 0x0000006bff6b723e */ /* 0x000fe200000010ff */
[----:B------:R-:W-:Y:S01]  /*92d0*/  @P2 STG.E.U16 desc[UR36][R6.64+0x140], R106 ;  /* 0x0001406a06002986 */ /* 0x000fe2000c101524 */
[----:B------:R-:W-:Y:S02]  /*92e0*/  F2FP.BF16.F32.PACK_AB R108, RZ, R108 ;  /* 0x0000006cff6c723e */ /* 0x000fe400000010ff */
[C---:B------:R-:W-:Y:S01]  /*92f0*/  ISETP.GT.AND P2, PT, R3.reuse, 0x8, P1 ;  /* 0x000000080300780c */ /* 0x040fe20000f44270 */
[----:B------:R-:W-:Y:S01]  /*9300*/  @P3 STG.E.U16 desc[UR36][R6.64+0x142], R107 ;  /* 0x0001426b06003986 */ /* 0x000fe2000c101524 */
[----:B------:R-:W-:Y:S02]  /*9310*/  ISETP.GT.AND P1, PT, R0, 0xb0, PT ;  /* 0x000000b00000780c */ /* 0x000fe40003f24270 */
[----:B------:R-:W-:Y:S01]  /*9320*/  F2FP.BF16.F32.PACK_AB R109, RZ, R109 ;  /* 0x0000006dff6d723e */ /* 0x000fe200000010ff */
[----:B------:R-:W-:Y:S01]  /*9330*/  @P4 STG.E.U16 desc[UR36][R4.64+0x150], R108 ;  /* 0x0001506c04004986 */ /* 0x000fe2000c101524 */
[----:B------:R-:W-:-:S02]  /*9340*/  ISETP.GT.AND P3, PT, R3, 0x8, P0 ;  /* 0x000000080300780c */ /* 0x000fc40000764270 */
[----:B------:R-:W-:Y:S01]  /*9350*/  ISETP.GT.AND P0, PT, R0, 0xb1, PT ;  /* 0x000000b10000780c */ /* 0x000fe20003f04270 */
[----:B------:R-:W-:Y:S01]  /*9360*/  @P5 STG.E.U16 desc[UR36][R4.64+0x152], R109 ;  /* 0x0001526d04005986 */ /* 0x000fe2000c101524 */
[C---:B------:R-:W-:Y:S02]  /*9370*/  ISETP.GT.AND P4, PT, R3.reuse, RZ, P1 ;  /* 0x000000ff0300720c */ /* 0x040fe40000f84270 */
[----:B------:R-:W-:Y:S02]  /*9380*/  F2FP.BF16.F32.PACK_AB R110, RZ, R110 ;  /* 0x0000006eff6e723e */ /* 0x000fe400000010ff */
[----:B------:R-:W-:Y:S02]  /*9390*/  ISETP.GT.AND P5, PT, R3, RZ, P0 ;  /* 0x000000ff0300720c */ /* 0x000fe400007a4270 */
[----:B------:R-:W-:Y:S01]  /*93a0*/  F2FP.BF16.F32.PACK_AB R111, RZ, R111 ;  /* 0x0000006fff6f723e */ /* 0x000fe200000010ff */
[----:B------:R-:W-:Y:S01]  /*93b0*/  @P2 STG.E.U16 desc[UR36][R6.64+0x150], R110 ;  /* 0x0001506e06002986 */ /* 0x000fe2000c101524 */
[----:B------:R-:W-:-:S02]  /*93c0*/  F2FP.BF16.F32.PACK_AB R112, RZ, R112 ;  /* 0x00000070ff70723e */ /* 0x000fc400000010ff */
[C---:B------:R-:W-:Y:S01]  /*93d0*/  ISETP.GT.AND P2, PT, R3.reuse, 0x8, P1 ;  /* 0x000000080300780c */ /* 0x040fe20000f44270 */
[----:B------:R-:W-:Y:S01]  /*93e0*/  @P3 STG.E.U16 desc[UR36][R6.64+0x152], R111 ;  /* 0x0001526f06003986 */ /* 0x000fe2000c101524 */
[C---:B------:R-:W-:Y:S02]  /*93f0*/  ISETP.GT.AND P1, PT, R0.reuse, 0xb8, PT ;  /* 0x000000b80000780c */ /* 0x040fe40003f24270 */
[----:B------:R-:W-:Y:S01]  /*9400*/  F2FP.BF16.F32.PACK_AB R113, RZ, R113 ;  /* 0x00000071ff71723e */ /* 0x000fe200000010ff */
[----:B------:R-:W-:Y:S01]  /*9410*/  @P4 STG.E.U16 desc[UR36][R4.64+0x160], R112 ;  /* 0x0001607004004986 */ /* 0x000fe2000c101524 */
[C---:B------:R-:W-:Y:S02]  /*9420*/  ISETP.GT.AND P3, PT, R3.reuse, 0x8, P0 ;  /* 0x000000080300780c */ /* 0x040fe40000764270 */
[----:B------:R-:W-:Y:S01]  /*9430*/  ISETP.GT.AND P0, PT, R0, 0xb9, PT ;  /* 0x000000b90000780c */ /* 0x000fe20003f04270 */
[----:B------:R-:W-:Y:S01]  /*9440*/  @P5 STG.E.U16 desc[UR36][R4.64+0x162], R113 ;  /* 0x0001627104005986 */ /* 0x000fe2000c101524 */
[----:B------:R-:W-:-:S02]  /*9450*/  ISETP.GT.AND P4, PT, R3, RZ, P1 ;  /* 0x000000ff0300720c */ /* 0x000fc40000f84270 */
[----:B------:R-:W-:Y:S02]  /*9460*/  F2FP.BF16.F32.PACK_AB R114, RZ, R114 ;  /* 0x00000072ff72723e */ /* 0x000fe400000010ff */
[C---:B------:R-:W-:Y:S02]  /*9470*/  ISETP.GT.AND P5, PT, R3.reuse, RZ, P0 ;  /* 0x000000ff0300720c */ /* 0x040fe400007a4270 */
[----:B------:R-:W-:Y:S01]  /*9480*/  F2FP.BF16.F32.PACK_AB R115, RZ, R115 ;  /* 0x00000073ff73723e */ /* 0x000fe200000010ff */
[----:B------:R-:W-:Y:S01]  /*9490*/  @P2 STG.E.U16 desc[UR36][R6.64+0x160], R114 ;  /* 0x0001607206002986 */ /* 0x000fe2000c101524 */
[----:B------:R-:W-:Y:S02]  /*94a0*/  F2FP.BF16.F32.PACK_AB R116, RZ, R116 ;  /* 0x00000074ff74723e */ /* 0x000fe400000010ff */
        /* <DEDUP_REMOVED lines=65> */
[----:B------:R-:W-:Y:S02]  /*98c0*/  ISETP.GT.AND P5, PT, R3, RZ, P0 ;  /* 0x000000ff0300720c */ /* 0x000fe400007a4270 */
[----:B------:R-:W-:Y:S02]  /*98d0*/  F2FP.BF16.F32.PACK_AB R134, RZ, R134 ;  /* 0x00000086ff86723e */ /* 0x000fe400000010ff */
[----:B------:R-:W-:Y:S02]  /*98e0*/  F2FP.BF16.F32.PACK_AB R135, RZ, R135 ;  /* 0x00000087ff87723e */ /* 0x000fe400000010ff */
[----:B------:R-:W-:Y:S01]  /*98f0*/  F2FP.BF16.F32.PACK_AB R136, RZ, R136 ;  /* 0x00000088ff88723e */ /* 0x000fe200000010ff */
[----:B------:R-:W-:Y:S01]  /*9900*/  @P2 STG.E.U16 desc[UR36][R6.64+0x1b0], R134 ;  /* 0x0001b08606002986 */ /* 0x000fe2000c101524 */
[----:B------:R-:W-:-:S02]  /*9910*/  F2FP.BF16.F32.PACK_AB R137, RZ, R137 ;  /* 0x00000089ff89723e */ /* 0x000fc400000010ff */
[C---:B------:R-:W-:Y:S01]  /*9920*/  ISETP.GT.AND P1, PT, R3.reuse, 0x8, P1 ;  /* 0x000000080300780c */ /* 0x040fe20000f24270 */
[----:B------:R-:W-:Y:S01]  /*9930*/  @P3 STG.E.U16 desc[UR36][R6.64+0x1b2], R135 ;  /* 0x0001b28706003986 */ /* 0x000fe2000c101524 */
[C---:B------:R-:W-:Y:S02]  /*9940*/  ISETP.GT.AND P2, PT, R3.reuse, 0x8, P0 ;  /* 0x000000080300780c */ /* 0x040fe40000744270 */
[C---:B------:R-:W-:Y:S01]  /*9950*/  ISETP.GT.AND P0, PT, R0.reuse, 0xe9, PT ;  /* 0x000000e90000780c */ /* 0x040fe20003f04270 */
[----:B------:R-:W-:Y:S01]  /*9960*/  @P4 STG.E.U16 desc[UR36][R4.64+0x1c0], R136 ;  /* 0x0001c08804004986 */ /* 0x000fe2000c101524 */
[----:B------:R-:W-:Y:S02]  /*9970*/  ISETP.GT.AND P4, PT, R0, 0xe8, PT ;  /* 0x000000e80000780c */ /* 0x000fe40003f84270 */
[----:B------:R-:W-:Y:S01]  /*9980*/  F2FP.BF16.F32.PACK_AB R138, RZ, R138 ;  /* 0x0000008aff8a723e */ /* 0x000fe200000010ff */
[----:B------:R-:W-:Y:S01]  /*9990*/  @P5 STG.E.U16 desc[UR36][R4.64+0x1c2], R137 ;  /* 0x0001c28904005986 */ /* 0x000fe2000c101524 */
[----:B------:R-:W-:-:S02]  /*99a0*/  ISETP.GT.AND P5, PT, R3, RZ, P4 ;  /* 0x000000ff0300720c */ /* 0x000fc400027a4270 */
[----:B------:R-:W-:Y:S01]  /*99b0*/  F2FP.BF16.F32.PACK_AB R139, RZ, R139 ;  /* 0x0000008bff8b723e */ /* 0x000fe200000010ff */
[----:B------:R-:W-:Y:S01]  /*99c0*/  @P1 STG.E.U16 desc[UR36][R6.64+0x1c0], R138 ;  /* 0x0001c08a06001986 */ /* 0x000fe2000c101524 */
[----:B------:R-:W-:Y:S02]  /*99d0*/  F2FP.BF16.F32.PACK_AB R140, RZ, R140 ;  /* 0x0000008cff8c723e */ /* 0x000fe400000010ff */
[C---:B------:R-:W-:Y:S01]  /*99e0*/  ISETP.GT.AND P3, PT, R3.reuse, RZ, P0 ;  /* 0x000000ff0300720c */ /* 0x040fe20000764270 */
[----:B------:R-:W-:Y:S01]  /*99f0*/  @P2 STG.E.U16 desc[UR36][R6.64+0x1c2], R139 ;  /* 0x0001c28b06002986 */ /* 0x000fe2000c101524 */
[C---:B------:R-:W-:Y:S02]  /*9a00*/  ISETP.GT.AND P4, PT, R3.reuse, 0x8, P4 ;  /* 0x000000080300780c */ /* 0x040fe40002784270 */
[----:B------:R-:W-:Y:S02]  /*9a10*/  F2FP.BF16.F32.PACK_AB R141, RZ, R141 ;  /* 0x0000008dff8d723e */ /* 0x000fe400000010ff */
[----:B------:R-:W-:Y:S01]  /*9a20*/  F2FP.BF16.F32.PACK_AB R142, RZ, R142 ;  /* 0x0000008eff8e723e */ /* 0x000fe200000010ff */
[----:B------:R-:W-:Y:S01]  /*9a30*/  @P5 STG.E.U16 desc[UR36][R4.64+0x1d0], R140 ;  /* 0x0001d08c04005986 */ /* 0x000fe2000c101524 */
[----:B------:R-:W-:-:S02]  /*9a40*/  ISETP.GT.AND P5, PT, R3, 0x8, P0 ;  /* 0x000000080300780c */ /* 0x000fc400007a4270 */
[----:B------:R-:W-:Y:S02]  /*9a50*/  F2FP.BF16.F32.PACK_AB R143, RZ, R143 ;  /* 0x0000008fff8f723e */ /* 0x000fe400000010ff */
[C---:B------:R-:W-:Y:S01]  /*9a60*/  ISETP.GT.AND P0, PT, R0.reuse, 0xf1, PT ;  /* 0x000000f10000780c */ /* 0x040fe20003f04270 */
[----:B------:R-:W-:Y:S01]  /*9a70*/  @P3 STG.E.U16 desc[UR36][R4.64+0x1d2], R141 ;  /* 0x0001d28d04003986 */ /* 0x000fe2000c101524 */
[----:B------:R-:W-:Y:S02]  /*9a80*/  ISETP.GT.AND P3, PT, R0, 0xf0, PT ;  /* 0x000000f00000780c */ /* 0x000fe40003f64270 */
[----:B------:R-:W-:Y:S01]  /*9a90*/  F2FP.BF16.F32.PACK_AB R144, RZ, R144 ;  /* 0x00000090ff90723e */ /* 0x000fe200000010ff */
[----:B------:R-:W-:Y:S01]  /*9aa0*/  @P4 STG.E.U16 desc[UR36][R6.64+0x1d0], R142 ;  /* 0x0001d08e06004986 */ /* 0x000fe2000c101524 */
[C---:B------:R-:W-:Y:S02]  /*9ab0*/  ISETP.GT.AND P4, PT, R3.reuse, RZ, P3 ;  /* 0x000000ff0300720c */ /* 0x040fe40001f84270 */
[C---:B------:R-:W-:Y:S01]  /*9ac0*/  ISETP.GT.AND P3, PT, R3.reuse, 0x8, P3 ;  /* 0x000000080300780c */ /* 0x040fe20001f64270 */
[----:B------:R-:W-:Y:S01]  /*9ad0*/  @P5 STG.E.U16 desc[UR36][R6.64+0x1d2], R143 ;  /* 0x0001d28f06005986 */ /* 0x000fe2000c101524 */
[----:B------:R-:W-:-:S02]  /*9ae0*/  ISETP.GT.AND P5, PT, R3, RZ, P0 ;  /* 0x000000ff0300720c */ /* 0x000fc400007a4270 */
[----:B------:R-:W-:Y:S02]  /*9af0*/  F2FP.BF16.F32.PACK_AB R145, RZ, R145 ;  /* 0x00000091ff91723e */ /* 0x000fe400000010ff */
[C---:B------:R-:W-:Y:S02]  /*9b00*/  ISETP.GT.AND P0, PT, R3.reuse, 0x8, P0 ;  /* 0x000000080300780c */ /* 0x040fe40000704270 */
[C---:B------:R-:W-:Y:S02]  /*9b10*/  ISETP.GT.AND P1, PT, R0.reuse, 0xf9, PT ;  /* 0x000000f90000780c */ /* 0x040fe40003f24270 */
[----:B------:R-:W-:Y:S01]  /*9b20*/  ISETP.GT.AND P2, PT, R0, 0xf8, PT ;  /* 0x000000f80000780c */ /* 0x000fe20003f44270 */
[----:B------:R-:W-:Y:S01]  /*9b30*/  @P4 STG.E.U16 desc[UR36][R4.64+0x1e0], R144 ;  /* 0x0001e09004004986 */ /* 0x000fe2000c101524 */
[C---:B------:R-:W-:Y:S01]  /*9b40*/  ISETP.GT.AND P4, PT, R3.reuse, RZ, P1 ;  /* 0x000000ff0300720c */ /* 0x040fe20000f84270 */
[----:B------:R-:W-:Y:S01]  /*9b50*/  @P3 IMAD.MOV.U32 R2, RZ, RZ, R6 ;  /* 0x000000ffff023224 */ /* 0x000fe200078e0006 */
[C---:B------:R-:W-:Y:S01]  /*9b60*/  ISETP.GT.AND P1, PT, R3.reuse, 0x8, P1 ;  /* 0x000000080300780c */ /* 0x040fe20000f24270 */
[----:B------:R-:W-:Y:S01]  /*9b70*/  @P5 STG.E.U16 desc[UR36][R4.64+0x1e2], R145 ;  /* 0x0001e29104005986 */ /* 0x000fe2000c101524 */
[----:B------:R-:W-:-:S02]  /*9b80*/  ISETP.GT.AND P5, PT, R3, RZ, P2 ;  /* 0x000000ff0300720c */ /* 0x000fc400017a4270 */
[----:B------:R-:W-:Y:S01]  /*9b90*/  ISETP.GT.AND P2, PT, R3, 0x8, P2 ;  /* 0x000000080300780c */ /* 0x000fe20001744270 */
[----:B------:R-:W-:Y:S01]  /*9ba0*/  @P3 IMAD.MOV.U32 R3, RZ, RZ, R7 ;  /* 0x000000ffff033224 */ /* 0x000fe200078e0007 */
[----:B------:R-:W-:Y:S02]  /*9bb0*/  F2FP.BF16.F32.PACK_AB R146, RZ, R146 ;  /* 0x00000092ff92723e */ /* 0x000fe400000010ff */
[----:B------:R-:W-:Y:S02]  /*9bc0*/  F2FP.BF16.F32.PACK_AB R147, RZ, R147 ;  /* 0x00000093ff93723e */ /* 0x000fe400000010ff */
[----:B------:R-:W-:Y:S01]  /*9bd0*/  F2FP.BF16.F32.PACK_AB R148, RZ, R148 ;  /* 0x00000094ff94723e */ /* 0x000fe200000010ff */
[----:B------:R0:W-:Y:S01]  /*9be0*/  @P3 STG.E.U16 desc[UR36][R2.64+0x1e0], R146 ;  /* 0x0001e09202003986 */ /* 0x0001e2000c101524 */
[----:B------:R-:W-:Y:S02]  /*9bf0*/  F2FP.BF16.F32.PACK_AB R149, RZ, R149 ;  /* 0x00000095ff95723e */ /* 0x000fe400000010ff */
[----:B------:R-:W-:-:S02]  /*9c00*/  F2FP.BF16.F32.PACK_AB R150, RZ, R150 ;  /* 0x00000096ff96723e */ /* 0x000fc400000010ff */
[----:B------:R-:W-:Y:S01]  /*9c10*/  F2FP.BF16.F32.PACK_AB R151, RZ, R151 ;  /* 0x00000097ff97723e */ /* 0x000fe200000010ff */
[----:B0-----:R-:W-:Y:S02]  /*9c20*/  @P0 IMAD.MOV.U32 R2, RZ, RZ, R6 ;  /* 0x000000ffff020224 */ /* 0x001fe400078e0006 */
[----:B------:R-:W-:-:S05]  /*9c30*/  @P0 IMAD.MOV.U32 R3, RZ, RZ, R7 ;  /* 0x000000ffff030224 */ /* 0x000fca00078e0007 */
[----:B------:R0:W-:Y:S02]  /*9c40*/  @P0 STG.E.U16 desc[UR36][R2.64+0x1e2], R147 ;  /* 0x0001e29302000986 */ /* 0x0001e4000c101524 */
[----:B0-----:R-:W-:Y:S02]  /*9c50*/  @P5 IMAD.MOV.U32 R2, RZ, RZ, R4 ;  /* 0x000000ffff025224 */ /* 0x001fe400078e0004 */
[----:B------:R-:W-:-:S05]  /*9c60*/  @P5 IMAD.MOV.U32 R3, RZ, RZ, R5 ;  /* 0x000000ffff035224 */ /* 0x000fca00078e0005 */
[----:B------:R0:W-:Y:S04]  /*9c70*/  @P5 STG.E.U16 desc[UR36][R2.64+0x1f0], R148 ;  /* 0x0001f09402005986 */ /* 0x0001e8000c101524 */
[----:B------:R1:W-:Y:S01]  /*9c80*/  @P4 STG.E.U16 desc[UR36][R4.64+0x1f2], R149 ;  /* 0x0001f29504004986 */ /* 0x0003e2000c101524 */
[----:B0-----:R-:W-:Y:S02]  /*9c90*/  @P2 IMAD.MOV.U32 R2, RZ, RZ, R6 ;  /* 0x000000ffff022224 */ /* 0x001fe400078e0006 */
[----:B------:R-:W-:-:S05]  /*9ca0*/  @P2 IMAD.MOV.U32 R3, RZ, RZ, R7 ;  /* 0x000000ffff032224 */ /* 0x000fca00078e0007 */
[----:B------:R1:W-:Y:S04]  /*9cb0*/  @P2 STG.E.U16 desc[UR36][R2.64+0x1f0], R150 ;  /* 0x0001f09602002986 */ /* 0x0003e8000c101524 */
[----:B------:R1:W-:Y:S02]  /*9cc0*/  @P1 STG.E.U16 desc[UR36][R6.64+0x1f2], R151 ;  /* 0x0001f29706001986 */ /* 0x0003e4000c101524 */
.L_x_286:
[----:B------:R-:W-:Y:S05]  /*9cd0*/  BSYNC B0 ;  /* 0x0000000000007941 */ /* 0x000fea0003800000 */
.L_x_32:
[----:B01----:R-:W2:Y:S01]  /*9ce0*/  LDL.64 R2, [R1] ;  /* 0x0000000001027983 */ /* 0x003ea20000100a00 */
[----:B------:R-:W-:Y:S01]  /*9cf0*/  ULDC.64 UR4, c[0x0][0x650] ;  /* 0x0001940000047ab9 */ /* 0x000fe20000000a00 */
[----:B------:R0:W-:Y:S01]  /*9d00*/  SYNCS.ARRIVE.TRANS64.A1T0 RZ, [R160+UR45], RZ ;  /* 0x000000ffa0ff79a7 */ /* 0x0001e2000810002d */
[----:B------:R-:W-:Y:S01]  /*9d10*/  PRMT R0, RZ, 0x7610, R0 ;  /* 0x00007610ff007816 */ /* 0x000fe20000000000 */
[----:B------:R-:W-:Y:S02]  /*9d20*/  IMAD.MOV.U32 R19, RZ, RZ, -0x1 ;  /* 0xffffffffff137424 */ /* 0x000fe400078e00ff */
[----:B-----5:R-:W-:Y:S01]  /*9d30*/  IMAD.MOV.U32 R22, RZ, RZ, -0x1 ;  /* 0xffffffffff167424 */ /* 0x020fe200078e00ff */
[----:B--2---:R-:W-:-:S04]  /*9d40*/  LEA R18, P0, R2, R18, 0x1 ;  /* 0x0000001202127211 */ /* 0x004fc800078008ff */
[----:B------:R-:W-:Y:S01]  /*9d50*/  LEA.HI.X R17, R2, R17, R23, 0x1, P0 ;  /* 0x0000001102117211 */ /* 0x000fe200000f0c17 */
[----:B------:R-:W-:Y:S01]  /*9d60*/  IMAD.MOV.U32 R2, RZ, RZ, -0x1 ;  /* 0xffffffffff027424 */ /* 0x000fe200078e00ff */
[----:B------:R-:W-:-:S04]  /*9d70*/  ISETP.GE.U32.AND P0, PT, R18, UR4, PT ;  /* 0x0000000412007c0c */ /* 0x000fc8000bf06070 */
[----:B------:R-:W-:-:S13]  /*9d80*/  ISETP.GE.U32.AND.EX P0, PT, R17, UR5, PT, P0 ;  /* 0x0000000511007c0c */ /* 0x000fda000bf06100 */
[----:B0-----:R-:W-:Y:S05]  /*9d90*/  @P0 BRA `(.L_x_287) ;  /* 0x0000000400700947 */ /* 0x001fea0003800000 */
[----:B------:R-:W0:Y:S01]  /*9da0*/  S2R R10, SR_CTAID.X ;  /* 0x00000000000a7919 */ /* 0x000e220000002500 */
[----:B---34-:R-:W1:Y:S01]  /*9db0*/  LDC.64 R8, c[0x0][0x628] ;  /* 0x00018a00ff087b82 */ /* 0x018e620000000a00 */
[----:B------:R-:W-:Y:S01]  /*9dc0*/  ULDC UR4, c[0x0][0x150] ;  /* 0x0000540000047ab9 */ /* 0x000fe20000000800 */
[----:B------:R-:W-:Y:S01]  /*9dd0*/  IMAD.MOV.U32 R6, RZ, RZ, R18 ;  /* 0x000000ffff067224 */ /* 0x000fe200078e0012 */
[----:B------:R-:W2:Y:S01]  /*9de0*/  S2R R20, SR_CTAID.Y ;  /* 0x0000000000147919 */ /* 0x000ea20000002600 */
[----:B------:R-:W-:-:S04]  /*9df0*/  IMAD.MOV.U32 R7, RZ, RZ, R17 ;  /* 0x000000ffff077224 */ /* 0x000fc800078e0011 */
[----:B------:R-:W3:Y:S08]  /*9e00*/  LDC R15, c[0x0][0x144] ;  /* 0x00005100ff0f7b82 */ /* 0x000ef00000000800 */
[----:B------:R-:W4:Y:S08]  /*9e10*/  LDC R0, c[0x0][0x630] ;  /* 0x00018c00ff007b82 */ /* 0x000f300000000800 */
[----:B------:R-:W2:Y:S01]  /*9e20*/  LDC.64 R12, c[0x0][0x620] ;  /* 0x00018800ff0c7b82 */ /* 0x000ea20000000a00 */
[----:B-1----:R-:W-:-:S04]  /*9e30*/  ISETP.NE.U32.AND P0, PT, R8, RZ, PT ;  /* 0x000000ff0800720c */ /* 0x002fc80003f05070 */
[----:B------:R-:W-:Y:S02]  /*9e40*/  ISETP.NE.AND.EX P0, PT, R9, RZ, PT, P0 ;  /* 0x000000ff0900720c */ /* 0x000fe40003f05300 */
[----:B0-----:R-:W-:-:S05]  /*9e50*/  I2FP.F32.U32 R2, R10 ;  /* 0x0000000a00027245 */ /* 0x001fca0000201000 */
[----:B------:R-:W-:-:S04]  /*9e60*/  FMUL R2, R2, UR4 ;  /* 0x0000000402027c20 */ /* 0x000fc80008400000 */
[----:B------:R0:W1:Y:S02]  /*9e70*/  F2I.U32.TRUNC.NTZ R14, R2 ;  /* 0x00000002000e7305 */ /* 0x000064000020f000 */
[----:B---34-:R-:W-:Y:S05]  /*9e80*/  @!P0 BRA `(.L_x_288) ;  /* 0x0000000000288947 */ /* 0x018fea0003800000 */
[----:B------:R-:W3:Y:S02]  /*9e90*/  LDC R3, c[0x0][0x634] ;  /* 0x00018d00ff037b82 */ /* 0x000ee40000000800 */
[----:B---3--:R-:W-:-:S05]  /*9ea0*/  IADD3 R7, P0, R18, R3, RZ ;  /* 0x0000000312077210 */ /* 0x008fca0007f1e0ff */
[----:B------:R-:W-:-:S04]  /*9eb0*/  IMAD.X R11, RZ, RZ, R17, P0 ;  /* 0x000000ffff0b7224 */ /* 0x000fc800000e0611 */
[----:B0-----:R-:W-:-:S04]  /*9ec0*/  IMAD.WIDE.U32 R2, R11, R8, RZ ;  /* 0x000000080b027225 */ /* 0x001fc800078e00ff */
[----:B------:R-:W-:-:S04]  /*9ed0*/  IMAD.WIDE.U32 R4, P0, R7, R9, R2 ;  /* 0x0000000907047225 */ /* 0x000fc80007800002 */
[----:B------:R-:W-:-:S04]  /*9ee0*/  IMAD.WIDE.U32 R2, R7, R8, RZ ;  /* 0x0000000807027225 */ /* 0x000fc800078e00ff */
[----:B------:R-:W-:Y:S01]  /*9ef0*/  IMAD.X R7, RZ, RZ, RZ, P0 ;  /* 0x000000ffff077224 */ /* 0x000fe200000e06ff */
[----:B------:R-:W-:Y:S01]  /*9f00*/  IADD3 RZ, P0, R3, R4, RZ ;  /* 0x0000000403ff7210 */ /* 0x000fe20007f1e0ff */
[----:B------:R-:W-:-:S04]  /*9f10*/  IMAD.MOV.U32 R6, RZ, RZ, R5 ;  /* 0x000000ffff067224 */ /* 0x000fc800078e0005 */
[----:B------:R-:W-:-:S08]  /*9f20*/  IMAD.WIDE.U32.X R6, R11, R9, R6, P0 ;  /* 0x000000090b067225 */ /* 0x000fd000000e0406 */
.L_x_288:
[----:B------:R-:W3:Y:S01]  /*9f30*/  LDC.64 R26, c[0x0][0x640] ;  /* 0x00019000ff1a7b82 */ /* 0x000ee20000000a00 */
[-C--:B------:R-:W-:Y:S01]  /*9f40*/  SHF.R.U64 R11, R6, R0.reuse, R7 ;  /* 0x00000000060b7219 */ /* 0x080fe20000001207 */
[----:B------:R-:W-:Y:S01]  /*9f50*/  IMAD.MOV.U32 R19, RZ, RZ, R17 ;  /* 0x000000ffff137224 */ /* 0x000fe200078e0011 */
[----:B------:R-:W-:Y:S01]  /*9f60*/  SHF.R.U32.HI R0, RZ, R0, R7 ;  /* 0x00000000ff007219 */ /* 0x000fe20000011607 */
[----:B-1----:R-:W-:Y:S01]  /*9f70*/  IMAD.MOV R14, RZ, RZ, -R14 ;  /* 0x000000ffff0e7224 */ /* 0x002fe200078e0a0e */
[----:B------:R-:W-:Y:S01]  /*9f80*/  IADD3 R5, P0, RZ, -R11, RZ ;  /* 0x8000000bff057210 */ /* 0x000fe20007f1e0ff */
[----:B------:R-:W-:Y:S01]  /*9f90*/  ULDC UR4, c[0x0][0x154] ;  /* 0x0000550000047ab9 */ /* 0x000fe20000000800 */
[----:B------:R-:W-:Y:S01]  /*9fa0*/  IMAD.MOV.U32 R7, RZ, RZ, 0x1 ;  /* 0x00000001ff077424 */ /* 0x000fe200078e00ff */
[----:B------:R-:W1:Y:S01]  /*9fb0*/  LDC R4, c[0x0][0x618] ;  /* 0x00018600ff047b82 */ /* 0x000e620000000800 */
[----:B------:R-:W-:Y:S02]  /*9fc0*/  IMAD R22, R15, R14, R10 ;  /* 0x0000000e0f167224 */ /* 0x000fe400078e020a */
[----:B------:R-:W-:-:S04]  /*9fd0*/  IMAD.X R3, RZ, RZ, ~R0, P0 ;  /* 0x000000ffff037224 */ /* 0x000fc800000e0e00 */
[-C--:B--2---:R-:W-:Y:S01]  /*9fe0*/  IMAD R0, R3, R12.reuse, RZ ;  /* 0x0000000c03007224 */ /* 0x084fe200078e02ff */
[----:B------:R-:W2:Y:S01]  /*9ff0*/  LDC R6, c[0x0][0x608] ;  /* 0x00018200ff067b82 */ /* 0x000ea20000000800 */
[----:B0-----:R-:W-:-:S04]  /*a000*/  IMAD.WIDE.U32 R2, R5, R12, R18 ;  /* 0x0000000c05027225 */ /* 0x001fc800078e0012 */
[----:B------:R-:W-:Y:S01]  /*a010*/  IMAD R5, R5, R13, R0 ;  /* 0x0000000d05057224 */ /* 0x000fe200078e0200 */
[----:B------:R-:W-:Y:S02]  /*a020*/  I2FP.F32.U32 R0, R20 ;  /* 0x0000001400007245 */ /* 0x000fe40000201000 */
[----:B------:R-:W0:Y:S01]  /*a030*/  LDC R24, c[0x0][0x658] ;  /* 0x00019600ff187b82 */ /* 0x000e220000000800 */
[----:B------:R-:W-:Y:S01]  /*a040*/  IMAD.IADD R3, R3, 0x1, R5 ;  /* 0x0000000103037824 */ /* 0x000fe200078e0205 */
[----:B---3--:R-:W-:Y:S01]  /*a050*/  ISETP.NE.U32.AND P0, PT, R26, RZ, PT ;  /* 0x000000ff1a00720c */ /* 0x008fe20003f05070 */
[----:B------:R-:W-:Y:S01]  /*a060*/  FMUL R0, R0, UR4 ;  /* 0x0000000400007c20 */ /* 0x000fe20008400000 */
[----:B------:R-:W-:Y:S02]  /*a070*/  IMAD.MOV.U32 R5, RZ, RZ, -0x1 ;  /* 0xffffffffff057424 */ /* 0x000fe400078e00ff */
[----:B------:R-:W-:Y:S01]  /*a080*/  ISETP.NE.AND.EX P0, PT, R27, RZ, PT, P0 ;  /* 0x000000ff1b00720c */ /* 0x000fe20003f05300 */
[----:B------:R3:W4:Y:S01]  /*a090*/  F2I.U32.TRUNC.NTZ R12, R0 ;  /* 0x00000000000c7305 */ /* 0x000722000020f000 */
[----:B------:R-:W3:Y:S01]  /*a0a0*/  LDC R15, c[0x0][0x148] ;  /* 0x00005200ff0f7b82 */ /* 0x000ee20000000800 */
[----:B-1----:R-:W-:-:S02]  /*a0b0*/  SHF.R.U64 R10, R2, R4, R3 ;  /* 0x00000004020a7219 */ /* 0x002fc40000001203 */
[----:B------:R-:W-:-:S05]  /*a0c0*/  SHF.R.U32.HI R3, RZ, R4, R3 ;  /* 0x00000004ff037219 */ /* 0x000fca0000011603 */
[----:B------:R-:W1:Y:S01]  /*a0d0*/  LDC R14, c[0x0][0x600] ;  /* 0x00018000ff0e7b82 */ /* 0x000e620000000800 */
[-CC-:B--2---:R-:W-:Y:S02]  /*a0e0*/  SHF.R.U64 R8, R10, R6.reuse, R3.reuse ;  /* 0x000000060a087219 */ /* 0x184fe40000001203 */
[----:B------:R-:W-:-:S05]  /*a0f0*/  SHF.R.U32.HI R3, RZ, R6, R3 ;  /* 0x00000006ff037219 */ /* 0x000fca0000011603 */
[----:B------:R-:W2:Y:S01]  /*a100*/  LDC R21, c[0x0][0x648] ;  /* 0x00019200ff157b82 */ /* 0x000ea20000000800 */
[-CC-:B0-----:R-:W-:Y:S02]  /*a110*/  SHF.R.U64 R13, R8, R24.reuse, R3.reuse ;  /* 0x00000018080d7219 */ /* 0x181fe40000001203 */
[-C--:B------:R-:W-:Y:S02]  /*a120*/  SHF.L.U32 R5, R5, R24.reuse, RZ ;  /* 0x0000001805057219 */ /* 0x080fe400000006ff */
[-C--:B------:R-:W-:Y:S01]  /*a130*/  SHF.R.U32.HI R3, RZ, R24.reuse, R3 ;  /* 0x00000018ff037219 */ /* 0x080fe20000011603 */
[----:B------:R-:W-:Y:S01]  /*a140*/  IMAD.MOV.U32 R2, RZ, RZ, R13 ;  /* 0x000000ffff027224 */ /* 0x000fe200078e000d */
[----:B------:R-:W-:Y:S01]  /*a150*/  SHF.L.U32 R24, R7, R24, RZ ;  /* 0x0000001807187219 */ /* 0x000fe200000006ff */
[----:B------:R-:W0:Y:S01]  /*a160*/  LDC R25, c[0x0][0x638] ;  /* 0x00018e00ff197b82 */ /* 0x000e220000000800 */
[----:B------:R-:W-:-:S07]  /*a170*/  LOP3.LUT R19, RZ, R5, RZ, 0x33, !PT ;  /* 0x00000005ff137212 */ /* 0x000fce00078e33ff */
[----:B------:R-:W0:Y:S01]  /*a180*/  LDC R28, c[0x0][0x610] ;  /* 0x00018400ff1c7b82 */ /* 0x000e220000000800 */
[----:B----4-:R-:W-:Y:S05]  /*a190*/  @!P0 BRA `(.L_x_289) ;  /* 0x0000000000288947 */ /* 0x010fea0003800000 */
[----:B---3--:R-:W3:Y:S02]  /*a1a0*/  LDC R0, c[0x0][0x64c] ;  /* 0x00019300ff007b82 */ /* 0x008ee40000000800 */
[----:B---3--:R-:W-:-:S05]  /*a1b0*/  IADD3 R7, P0, R13, R0, RZ ;  /* 0x000000000d077210 */ /* 0x008fca0007f1e0ff */
        /* <DEDUP_REMOVED lines=8> */
.L_x_289:
[----:B------:R-:W4:Y:S01]  /*a240*/  LDC R4, c[0x0][0x65c] ;  /* 0x00019700ff047b82 */ /* 0x000f220000000800 */
[----:B--23--:R-:W-:Y:S01]  /*a250*/  SHF.R.U64 R0, R2, R21, R3 ;  /* 0x0000001502007219 */ /* 0x00cfe20000001203 */
[----:B-1----:R-:W-:Y:S01]  /*a260*/  VIADD R3, R14, 0xffffffff ;  /* 0xffffffff0e037836 */ /* 0x002fe20000000000 */
[----:B------:R-:W-:Y:S01]  /*a270*/  LOP3.LUT R19, R8, R19, RZ, 0xc0, !PT ;  /* 0x0000001308137212 */ /* 0x000fe200078ec0ff */
[----:B------:R-:W-:Y:S02]  /*a280*/  IMAD.MOV R12, RZ, RZ, -R12 ;  /* 0x000000ffff0c7224 */ /* 0x000fe400078e0a0c */
[----:B------:R-:W-:Y:S01]  /*a290*/  IMAD.MOV R2, RZ, RZ, -R0 ;  /* 0x000000ffff027224 */ /* 0x000fe200078e0a00 */
[----:B------:R-:W-:Y:S01]  /*a2a0*/  LOP3.LUT R3, R10, R3, RZ, 0xc0, !PT ;  /* 0x000000030a037212 */ /* 0x000fe200078ec0ff */
[----:B------:R-:W-:Y:S02]  /*a2b0*/  IMAD R19, R24, R0, R19 ;  /* 0x0000000018137224 */ /* 0x000fe400078e0213 */
[----:B0-----:R-:W-:-:S04]  /*a2c0*/  IMAD R0, R2, R25, R13 ;  /* 0x0000001902007224 */ /* 0x001fc800078e020d */
[----:B------:R-:W-:Y:S01]  /*a2d0*/  IMAD R2, R0, R14, R3 ;  /* 0x0000000e00027224 */ /* 0x000fe200078e0203 */
[----:B----4-:R-:W-:Y:S01]  /*a2e0*/  ISETP.NE.AND P0, PT, R4, 0x1, PT ;  /* 0x000000010400780c */ /* 0x010fe20003f05270 */
[----:B------:R-:W-:-:S05]  /*a2f0*/  IMAD.MOV.U32 R4, RZ, RZ, 0x1 ;  /* 0x00000001ff047424 */ /* 0x000fca00078e00ff */
[----:B------:R-:W-:-:S07]  /*a300*/  PRMT R0, R4, 0x7610, R0 ;  /* 0x0000761004007816 */ /* 0x000fce0000000000 */
[----:B------:R-:W-:-:S04]  /*a310*/  @P0 IMAD R22, R15, R12, R20 ;  /* 0x0000000c0f160224 */ /* 0x000fc800078e0214 */
[----:B------:R-:W-:-:S05]  /*a320*/  IMAD R19, R19, R28, R22 ;  /* 0x0000001c13137224 */ /* 0x000fca00078e0216 */
[----:B------:R-:W-:Y:S02]  /*a330*/  SEL R22, R2, R19, !P0 ;  /* 0x0000001302167207 */ /* 0x000fe40004000000 */
[----:B------:R-:W-:Y:S01]  /*a340*/  SEL R19, R19, R2, !P0 ;  /* 0x0000000213137207 */ /* 0x000fe20004000000 */
[----:B------:R-:W-:-:S07]  /*a350*/  IMAD.MOV.U32 R2, RZ, RZ, R11 ;  /* 0x000000ffff027224 */ /* 0x000fce00078e000b */
.L_x_287:
[----:B------:R-:W-:Y:S02]  /*a360*/  LOP3.LUT P0, RZ, R0, 0xff, RZ, 0xc0, !PT ;  /* 0x000000ff00ff7812 */ /* 0x000fe4000780c0ff */
[----:B------:R-:W-:-:S11]  /*a370*/  LOP3.LUT R173, R173, 0x1, RZ, 0x3c, !PT ;  /* 0x00000001adad7812 */ /* 0x000fd600078e3cff */
[----:B------:R-:W-:Y:S05]  /*a380*/  @P0 BRA `(.L_x_290) ;  /* 0xffffff7000300947 */ /* 0x000fea000383ffff */
[----:B------:R-:W-:Y:S05]  /*a390*/  EXIT ;  /* 0x000000000000794d */ /* 0x000fea0003800000 */
.L_x_13:
[----:B------:R-:W-:-:S08]  /*a3a0*/  ISETP.NE.AND P0, PT, R0, RZ, PT ;  /* 0x000000ff0000720c */ /* 0x000fd00003f05270 */
[----:B0-----:R-:W0:-:S00]  /*a3b0*/  USETMAXREG.DEALLOC.CTAPOOL 0x28 ;  /* 0x00000028000079c8 */ /* 0x001e0000080e0500 */
[----:B------:R-:W-:Y:S05]  /*a3c0*/  @P0 EXIT ;  /* 0x000000000000094d */ /* 0x000fea0003800000 */
[----:B0-----:R-:W-:Y:S01]  /*a3d0*/  LOP3.LUT P0, RZ, R8, 0xff, RZ, 0xc0, !PT ;  /* 0x000000ff08ff7812 */ /* 0x001fe2000780c0ff */
[----:B------:R-:W-:Y:S02]  /*a3e0*/  IMAD.MOV.U32 R0, RZ, RZ, 0x1 ;  /* 0x00000001ff007424 */ /* 0x000fe400078e00ff */
[----:B------:R-:W-:-:S10]  /*a3f0*/  IMAD.MOV.U32 R7, RZ, RZ, RZ ;  /* 0x000000ffff077224 */ /* 0x000fd400078e00ff */
[----:B------:R-:W-:Y:S05]  /*a400*/  @!P0 BRA `(.L_x_291) ;  /* 0x0000000c001c8947 */ /* 0x000fea0003800000 */
[----:B------:R-:W-:Y:S01]  /*a410*/  LOP3.LUT P0, RZ, R4, 0x1f, RZ, 0xc0, !PT ;  /* 0x0000001f04ff7812 */ /* 0x000fe2000780c0ff */
[----:B------:R-:W-:Y:S01]  /*a420*/  ULDC UR5, c[0x0][0x658] ;  /* 0x0001960000057ab9 */ /* 0x000fe20000000800 */
[----:B------:R-:W-:Y:S01]  /*a430*/  UMOV UR6, 0xffffffff ;  /* 0xffffffff00067882 */ /* 0x000fe20000000000 */
[----:B------:R-:W-:Y:S01]  /*a440*/  BSSY B0, `(.L_x_291) ;  /* 0x00000c3000007945 */ /* 0x000fe20003800000 */
[----:B------:R-:W-:Y:S01]  /*a450*/  USHF.L.U32 UR6, UR6, UR5, URZ ;  /* 0x0000000506067299 */ /* 0x000fe2000800063f */
[C---:B------:R-:W-:Y:S01]  /*a460*/  ISETP.NE.AND P2, PT, R3.reuse, RZ, PT ;  /* 0x000000ff0300720c */ /* 0x040fe20003f45270 */
[----:B------:R-:W-:Y:S01]  /*a470*/  IMAD.MOV.U32 R8, RZ, RZ, 0x1 ;  /* 0x00000001ff087424 */ /* 0x000fe200078e00ff */
[----:B------:R-:W-:Y:S01]  /*a480*/  ISETP.NE.OR P0, PT, R3, RZ, !P0 ;  /* 0x000000ff0300720c */ /* 0x000fe20004705670 */
[----:B------:R-:W-:Y:S01]  /*a490*/  IMAD.MOV.U32 R0, RZ, RZ, 0x1 ;  /* 0x00000001ff007424 */ /* 0x000fe200078e00ff */
[----:B------:R-:W-:Y:S01]  /*a4a0*/  LOP3.LUT R6, R16, 0x2, RZ, 0xfc, !PT ;  /* 0x0000000210067812 */ /* 0x000fe200078efcff */
[----:B------:R-:W-:Y:S01]  /*a4b0*/  IMAD.MOV.U32 R7, RZ, RZ, RZ ;  /* 0x000000ffff077224 */ /* 0x000fe200078e00ff */
[----:B------:R-:W-:Y:S01]  /*a4c0*/  ULDC UR4, c[0x0][0x600] ;  /* 0x0001800000047ab9 */ /* 0x000fe20000000800 */
[----:B------:R-:W-:Y:S01]  /*a4d0*/  UMOV UR7, 0x1 ;  /* 0x0000000100077882 */ /* 0x000fe20000000000 */
[----:B------:R-:W-:-:S02]  /*a4e0*/  UIADD3 UR19, UR40, 0x1, URZ ;  /* 0x0000000128137890 */ /* 0x000fc4000fffe03f */
[----:B------:R-:W-:Y:S02]  /*a4f0*/  UIADD3 UR15, UR4, -0x1, URZ ;  /* 0xffffffff040f7890 */ /* 0x000fe4000fffe03f */
[----:B------:R-:W-:Y:S02]  /*a500*/  USHF.L.U32 UR17, UR7, UR5, URZ ;  /* 0x0000000507117299 */ /* 0x000fe4000800063f */
[----:B------:R-:W-:Y:S01]  /*a510*/  ULOP3.LUT UR16, URZ, UR6, URZ, 0x33, !UPT ;  /* 0x000000063f107292 */ /* 0x000fe2000f8e333f */
[----:B------:R-:W-:-:S11]  /*a520*/  ULDC.64 UR20, c[0x0][0x198] ;  /* 0x0000660000147ab9 */ /* 0x000fd60000000a00 */
.L_x_303:
[----:B------:R-:W-:-:S03]  /*a530*/  UMOV UR4, 0xffffffff ;  /* 0xffffffff00047882 */ /* 0x000fc60000000000 */
[----:B------:R-:W-:Y:S05]  /*a540*/  BRA.DIV UR4, `(.L_x_292) ;  /* 0x0000001204047947 */ /* 0x000fea000b800000 */
[----:B------:R-:W-:-:S13]  /*a550*/  ELECT P6, URZ, PT ;  /* 0x00000000003f782f */ /* 0x000fda00038c0000 */
.L_x_317:
[----:B------:R-:W0:Y:S01]  /*a560*/  LDC R3, c[0x0][0x28c] ;  /* 0x0000a300ff037b82 */ /* 0x000e220000000800 */
[----:B------:R-:W-:Y:S01]  /*a570*/  BSSY B1, `(.L_x_293) ;  /* 0x0000037000017945 */ /* 0x000fe20003800000 */
[----:B0-----:R-:W-:-:S13]  /*a580*/  ISETP.LT.OR P6, PT, R3, 0x1, !P6 ;  /* 0x000000010300780c */ /* 0x001fda00077c1670 */
[----:B------:R-:W-:Y:S05]  /*a590*/  @P6 BRA `(.L_x_294) ;  /* 0x0000000000d06947 */ /* 0x000fea0003800000 */
[----:B------:R-:W-:Y:S02]  /*a5a0*/  IMAD.SHL.U32 R22, R22, 0x100, RZ ;  /* 0x0000010016167824 */ /* 0x000fe400078e00ff */
[----:B------:R-:W-:Y:S02]  /*a5b0*/  IMAD.SHL.U32 R19, R19, 0x40, RZ ;  /* 0x0000004013137824 */ /* 0x000fe400078e00ff */
[----:B------:R-:W-:Y:S02]  /*a5c0*/  IMAD.MOV.U32 R12, RZ, RZ, RZ ;  /* 0x000000ffff0c7224 */ /* 0x000fe400078e00ff */
[----:B------:R-:W-:Y:S02]  /*a5d0*/  IMAD.U32 R13, RZ, RZ, UR19 ;  /* 0x00000013ff0d7e24 */ /* 0x000fe4000f8e00ff */
[----:B------:R-:W-:Y:S02]  /*a5e0*/  IMAD.MOV.U32 R3, RZ, RZ, R0 ;  /* 0x000000ffff037224 */ /* 0x000fe400078e0000 */
[----:B------:R-:W-:-:S07]  /*a5f0*/  IMAD.MOV.U32 R4, RZ, RZ, R7 ;  /* 0x000000ffff047224 */ /* 0x000fce00078e0007 */
.L_x_298:
[----:B------:R-:W0:Y:S01]  /*a600*/  S2R R10, SR_CgaCtaId ;  /* 0x00000000000a7919 */ /* 0x000e220000008800 */
[----:B------:R-:W-:Y:S01]  /*a610*/  MOV R5, 0x400 ;  /* 0x0000040000057802 */ /* 0x000fe20000000f00 */
[----:B------:R-:W1:Y:S03]  /*a620*/  @!P2 LDC R9, c[0x0][0x500] ;  /* 0x00014000ff09ab82 */ /* 0x000e660000000800 */
[----:B0-----:R-:W-:Y:S02]  /*a630*/  LEA R11, R10, R5, 0x18 ;  /* 0x000000050a0b7211 */ /* 0x001fe400078ec0ff */
[----:B------:R-:W-:-:S03]  /*a640*/  SHF.L.U32 R5, R3, 0x1f, RZ ;  /* 0x0000001f03057819 */ /* 0x000fc600000006ff */
[----:B------:R-:W-:-:S04]  /*a650*/  IMAD R10, R4, 0x8, R11 ;  /* 0x00000008040a7824 */ /* 0x000fc800078e020b */
[----:B------:R-:W0:Y:S02]  /*a660*/  SYNCS.PHASECHK.TRANS64.TRYWAIT P1, [R10+URZ+0x28], R5 ;  /* 0x000028050a0075a7 */ /* 0x000e24000802017f */
[----:B01----:R-:W-:Y:S05]  /*a670*/  @!P1 BRA `(.L_x_295) ;  /* 0x0000000c00d89947 */ /* 0x003fea0003800000 */
.L_x_318:
[----:B0-----:R-:W-:Y:S01]  /*a680*/  PRMT R5, R6, 0x9910, RZ ;  /* 0x0000991006057816 */ /* 0x001fe200000000ff */
[----:B------:R0:W-:Y:S03]  /*a690*/  @!P2 SYNCS.ARRIVE.TRANS64 RZ, [R10+URZ], R9 ;  /* 0x000000090affa9a7 */ /* 0x0001e6000800003f */
[----:B------:R-:W-:-:S13]  /*a6a0*/  ISETP.NE.AND P1, PT, R5, 0x2, PT ;  /* 0x000000020500780c */ /* 0x000fda0003f25270 */
[----:B0-----:R-:W-:Y:S05]  /*a6b0*/  @P1 BRA `(.L_x_296) ;  /* 0x0000000000041947 */ /* 0x001fea0003800000 */
[----:B------:R-:W-:Y:S01]  /*a6c0*/  BPT.TRAP 0x1 ;  /* 0x000000040000795c */ /* 0x000fe20000300000 */
.L_x_296:
[----:B------:R-:W-:Y:S05]  /*a6d0*/  @P0 BRA `(.L_x_297) ;  /* 0x0000000000040947 */ /* 0x000fea0003800000 */
[----:B------:R-:W-:Y:S01]  /*a6e0*/  BPT.TRAP 0x1 ;  /* 0x000000040000795c */ /* 0x000fe20000300000 */
.L_x_297:
[--C-:B------:R-:W-:Y:S01]  /*a6f0*/  IMAD R5, R4, 0x2000, R11.reuse ;  /* 0x0000200004057824 */ /* 0x100fe200078e020b */
[----:B------:R-:W-:Y:S01]  /*a700*/  R2UR UR9, R10 ;  /* 0x000000000a0972ca */ /* 0x000fe200000e0000 */
[C---:B------:R-:W-:Y:S01]  /*a710*/  IMAD R11, R4.reuse, 0x8000, R11 ;  /* 0x00008000040b7824 */ /* 0x040fe200078e020b */
[----:B------:R-:W-:Y:S01]  /*a720*/  UIADD3 UR4, UP0, UR20, 0xf0, URZ ;  /* 0x000000f014047890 */ /* 0x000fe2000ff1e03f */
[----:B------:R-:W-:Y:S01]  /*a730*/  VIADD R13, R13, 0xffffffff ;  /* 0xffffffff0d0d7836 */ /* 0x000fe20000000000 */
[----:B------:R-:W-:Y:S01]  /*a740*/  R2UR UR5, R5 ;  /* 0x00000000050572ca */ /* 0x000fe200000e0000 */
[----:B------:R-:W-:Y:S01]  /*a750*/  UIADD3 UR22, UP1, UR20, 0x1f0, URZ ;  /* 0x000001f014167890 */ /* 0x000fe2000ff3e03f */
[----:B------:R-:W-:Y:S01]  /*a760*/  R2UR UR8, R11 ;  /* 0x000000000b0872ca */ /* 0x000fe200000e0000 */
[----:B------:R-:W-:Y:S01]  /*a770*/  VIADD R4, R4, 0x1 ;  /* 0x0000000104047836 */ /* 0x000fe20000000000 */
[----:B------:R-:W-:Y:S01]  /*a780*/  R2UR UR11, R19 ;  /* 0x00000000130b72ca */ /* 0x000fe200000e0000 */
[----:B------:R-:W-:Y:S01]  /*a790*/  UIADD3.X UR23, URZ, UR21, URZ, UP1, !UPT ;  /* 0x000000153f177290 */ /* 0x000fe20008ffe43f */
[----:B------:R-:W-:Y:S01]  /*a7a0*/  R2UR UR10, R12 ;  /* 0x000000000c0a72ca */ /* 0x000fe200000e0000 */
[----:B------:R-:W-:Y:S01]  /*a7b0*/  UMOV UR6, 0x0 ;  /* 0x0000000000067882 */ /* 0x000fe20000000000 */
[----:B------:R-:W-:Y:S01]  /*a7c0*/  R2UR UR12, R2 ;  /* 0x00000000020c72ca */ /* 0x000fe200000e0000 */
[----:B------:R-:W-:Y:S01]  /*a7d0*/  UMOV UR7, 0x10000000 ;  /* 0x1000000000077882 */ /* 0x000fe20000000000 */
[----:B------:R-:W-:Y:S01]  /*a7e0*/  R2UR UR18, R22 ;  /* 0x00000000161272ca */ /* 0x000fe200000e0000 */
[----:B------:R-:W-:Y:S01]  /*a7f0*/  VIADD R12, R12, 0x40 ;  /* 0x000000400c0c7836 */ /* 0x000fe20000000000 */
[----:B------:R-:W-:Y:S01]  /*a800*/  ISETP.GT.AND P3, PT, R13, 0x1, PT ;  /* 0x000000010d00780c */ /* 0x000fe20003f64270 */
[----:B------:R-:W-:Y:S01]  /*a810*/  UIADD3 UR13, UR5, 0x180, URZ ;  /* 0x00000180050d7890 */ /* 0x000fe2000fffe03f */
[----:B------:R-:W-:Y:S01]  /*a820*/  ISETP.NE.AND P1, PT, R4, 0x5, PT ;  /* 0x000000050400780c */ /* 0x000fe20003f25270 */
[----:B------:R-:W-:-:S02]  /*a830*/  UIADD3.X UR5, URZ, UR21, URZ, UP0, !UPT ;  /* 0x000000153f057290 */ /* 0x000fc400087fe43f */
[----:B------:R-:W-:Y:S01]  /*a840*/  UIADD3 UR14, UR8, 0xa180, URZ ;  /* 0x0000a180080e7890 */ /* 0x000fe2000fffe03f */
[----:B------:R-:W-:Y:S02]  /*a850*/  SEL R10, RZ, 0x1, P1 ;  /* 0x00000001ff0a7807 */ /* 0x000fe40000800000 */
[----:B------:R-:W-:Y:S01]  /*a860*/  UMOV UR8, UR13 ;  /* 0x0000000d00087c82 */ /* 0x000fe20008000000 */
[----:B------:R-:W-:Y:S02]  /*a870*/  SEL R4, R4, RZ, P1 ;  /* 0x000000ff04047207 */ /* 0x000fe40000800000 */
[----:B------:R-:W-:Y:S01]  /*a880*/  LOP3.LUT R3, R3, R10, RZ, 0x3c, !PT ;  /* 0x0000000a03037212 */ /* 0x000fe200078e3cff */
[----:B------:R0:W-:Y:S02]  /*a890*/  UTMALDG.3D [UR8], [UR4], desc[UR6] ;  /* 0x00000608040075b4 */ /* 0x0001e40008011000 */
[----:B0-----:R-:W-:Y:S01]  /*a8a0*/  UMOV UR8, UR14 ;  /* 0x0000000e00087c82 */ /* 0x001fe20008000000 */
[----:B------:R-:W-:-:S02]  /*a8b0*/  UMOV UR11, UR18 ;  /* 0x00000012000b7c82 */ /* 0x000fc40008000000 */
[----:B------:R0:W-:Y:S02]  /*a8c0*/  UTMALDG.3D [UR8], [UR22], desc[UR6] ;  /* 0x00000608160075b4 */ /* 0x0001e40008011000 */
[----:B0-----:R-:W-:Y:S05]  /*a8d0*/  @P3 BRA `(.L_x_298) ;  /* 0xfffffffc00483947 */ /* 0x001fea000383ffff */
.L_x_294:
[----:B------:R-:W-:Y:S05]  /*a8e0*/  BSYNC B1 ;  /* 0x0000000000017941 */ /* 0x000fea0003800000 */
.L_x_293:
[----:B------:R-:W2:Y:S01]  /*a8f0*/  LDL.64 R10, [R1] ;  /* 0x00000000010a7983 */ /* 0x000ea20000100a00 */
[----:B------:R-:W-:Y:S01]  /*a900*/  LOP3.LUT P4, RZ, R8, 0xff, RZ, 0xc0, !PT ;  /* 0x000000ff08ff7812 */ /* 0x000fe2000788c0ff */
[----:B------:R-:W-:Y:S01]  /*a910*/  VIADD R4, R7, UR40 ;  /* 0x0000002807047c36 */ /* 0x000fe20008000000 */
[----:B------:R-:W-:Y:S01]  /*a920*/  ULDC.64 UR4, c[0x0][0x650] ;  /* 0x0001940000047ab9 */ /* 0x000fe20000000a00 */
[----:B------:R-:W-:Y:S01]  /*a930*/  IMAD.U32 R7, RZ, RZ, UR40 ;  /* 0x00000028ff077e24 */ /* 0x000fe2000f8e00ff */
[----:B------:R-:W-:Y:S01]  /*a940*/  UISETP.GE.U32.AND UP0, UPT, UR40, 0x5, UPT ;  /* 0x000000052800788c */ /* 0x000fe2000bf06070 */
[----:B------:R-:W-:Y:S01]  /*a950*/  BSSY B1, `(.L_x_299) ;  /* 0x000006f000017945 */ /* 0x000fe20003800000 */
[----:B------:R-:W-:Y:S01]  /*a960*/  ISETP.GT.U32.AND P1, PT, R4, 0x4, PT ;  /* 0x000000040400780c */ /* 0x000fe20003f24070 */
[----:B------:R-:W-:Y:S01]  /*a970*/  IMAD.MOV.U32 R19, RZ, RZ, -0x1 ;  /* 0xffffffffff137424 */ /* 0x000fe200078e00ff */
[----:B------:R-:W-:Y:S01]  /*a980*/  PRMT R8, RZ, 0x7610, R8 ;  /* 0x00007610ff087816 */ /* 0x000fe20000000008 */
[----:B------:R-:W-:Y:S01]  /*a990*/  IMAD.MOV.U32 R22, RZ, RZ, -0x1 ;  /* 0xffffffffff167424 */ /* 0x000fe200078e00ff */
[----:B------:R-:W-:-:S02]  /*a9a0*/  ISETP.LT.U32.AND P1, PT, R7, 0x5, P1 ;  /* 0x000000050700780c */ /* 0x000fc40000f21070 */
[----:B------:R-:W-:Y:S01]  /*a9b0*/  PLOP3.LUT P3, PT, PT, PT, UP0, 0x80, 0x0 ;  /* 0x000000000000781c */ /* 0x000fe20003f6f008 */
[----:B------:R-:W0:Y:S01]  /*a9c0*/  @P4 S2R R3, SR_CgaCtaId ;  /* 0x0000000000034919 */ /* 0x000e220000008800 */
[----:B------:R-:W-:-:S04]  /*a9d0*/  @P4 MOV R2, 0x400 ;  /* 0x0000040000024802 */ /* 0x000fc80000000f00 */
[----:B0-----:R-:W-:Y:S01]  /*a9e0*/  @P4 LEA R5, R3, R2, 0x18 ;  /* 0x0000000203054211 */ /* 0x001fe200078ec0ff */
[----:B------:R-:W-:-:S03]  /*a9f0*/  IMAD.WIDE.U32 R2, R4, -0x33333333, RZ ;  /* 0xcccccccd04027825 */ /* 0x000fc600078e00ff */
[----:B------:R0:W-:Y:S01]  /*aa00*/  @P4 SYNCS.ARRIVE.TRANS64.A1T0 RZ, [R5+URZ+0x88], RZ ;  /* 0x000088ff05ff49a7 */ /* 0x0001e2000810003f */
[----:B------:R-:W-:Y:S01]  /*aa10*/  IMAD.MOV.U32 R2, RZ, RZ, -0x1 ;  /* 0xffffffffff027424 */ /* 0x000fe200078e00ff */
[----:B0-----:R-:W-:Y:S02]  /*aa20*/  SHF.R.U32.HI R5, RZ, 0x2, R3 ;  /* 0x00000002ff057819 */ /* 0x001fe40000011603 */
[----:B------:R-:W-:-:S03]  /*aa30*/  SEL R3, RZ, 0x1, !P1 ;  /* 0x00000001ff037807 */ /* 0x000fc60004800000 */
[----:B------:R-:W-:Y:S01]  /*aa40*/  IMAD R7, R5, -0x5, R4 ;  /* 0xfffffffb05077824 */ /* 0x000fe200078e0204 */
[----:B------:R-:W-:Y:S02]  /*aa50*/  LOP3.LUT R0, R0, R3, RZ, 0x3c, !PT ;  /* 0x0000000300007212 */ /* 0x000fe400078e3cff */
[----:B------:R-:W-:Y:S02]  /*aa60*/  PRMT R3, RZ, 0x7610, R3 ;  /* 0x00007610ff037816 */ /* 0x000fe40000000003 */
[----:B------:R-:W-:Y:S02]  /*aa70*/  @P3 LOP3.LUT R0, R0, 0x1, R5, 0x78, !PT ;  /* 0x0000000100003812 */ /* 0x000fe400078e7805 */
[----:B--2---:R-:W-:-:S04]  /*aa80*/  IADD3 R18, P4, R18, R10, RZ ;  /* 0x0000000a12127210 */ /* 0x004fc80007f9e0ff */
[----:B------:R-:W-:Y:S01]  /*aa90*/  ISETP.GE.U32.AND P1, PT, R18, UR4, PT ;  /* 0x0000000412007c0c */ /* 0x000fe2000bf26070 */
[----:B------:R-:W-:-:S05]  /*aaa0*/  IMAD.X R17, R17, 0x1, R23, P4 ;  /* 0x0000000111117824 */ /* 0x000fca00020e0617 */
[----:B------:R-:W-:-:S13]  /*aab0*/  ISETP.GE.U32.AND.EX P1, PT, R17, UR5, PT, P1 ;  /* 0x0000000511007c0c */ /* 0x000fda000bf26110 */
[----:B------:R-:W-:Y:S05]  /*aac0*/  @P1 BRA `(.L_x_300) ;  /* 0x00000004005c1947 */ /* 0x000fea0003800000 */
[----:B------:R-:W0:Y:S01]  /*aad0*/  S2R R11, SR_CTAID.X ;  /* 0x00000000000b7919 */ /* 0x000e220000002500 */
[----:B------:R-:W-:Y:S01]  /*aae0*/  ULDC.64 UR4, c[0x0][0x628] ;  /* 0x00018a0000047ab9 */ /* 0x000fe20000000a00 */
[----:B------:R-:W1:Y:S01]  /*aaf0*/  LDC R12, c[0x0][0x144] ;  /* 0x00005100ff0c7b82 */ /* 0x000e620000000800 */
[----:B------:R-:W-:Y:S01]  /*ab00*/  ISETP.NE.U32.AND P1, PT, RZ, UR4, PT ;  /* 0x00000004ff007c0c */ /* 0x000fe2000bf25070 */
[----:B------:R-:W2:Y:S01]  /*ab10*/  S2R R9, SR_CTAID.Y ;  /* 0x0000000000097919 */ /* 0x000ea20000002600 */
[----:B------:R-:W-:Y:S01]  /*ab20*/  ULDC UR6, c[0x0][0x150] ;  /* 0x0000540000067ab9 */ /* 0x000fe20000000800 */
[----:B------:R-:W-:Y:S01]  /*ab30*/  ULDC UR7, c[0x0][0x630] ;  /* 0x00018c0000077ab9 */ /* 0x000fe20000000800 */
[----:B------:R-:W-:Y:S01]  /*ab40*/  ISETP.NE.AND.EX P1, PT, RZ, UR5, PT, P1 ;  /* 0x00000005ff007c0c */ /* 0x000fe2000bf25310 */
[----:B------:R-:W-:Y:S01]  /*ab50*/  IMAD.MOV.U32 R2, RZ, RZ, R18 ;  /* 0x000000ffff027224 */ /* 0x000fe200078e0012 */
[----:B0-----:R-:W-:-:S05]  /*ab60*/  I2FP.F32.U32 R3, R11 ;  /* 0x0000000b00037245 */ /* 0x001fca0000201000 */
[----:B------:R-:W-:Y:S01]  /*ab70*/  FMUL R14, R3, UR6 ;  /* 0x00000006030e7c20 */ /* 0x000fe20008400000 */
[----:B------:R-:W-:-:S05]  /*ab80*/  IMAD.MOV.U32 R3, RZ, RZ, R17 ;  /* 0x000000ffff037224 */ /* 0x000fca00078e0011 */
[----:B--2---:R-:W-:Y:S05]  /*ab90*/  @!P1 BRA `(.L_x_301) ;  /* 0x0000000000289947 */ /* 0x004fea0003800000 */
[----:B------:R-:W-:Y:S02]  /*aba0*/  ULDC UR6, c[0x0][0x634] ;  /* 0x00018d0000067ab9 */ /* 0x000fe40000000800 */
[----:B------:R-:W-:-:S05]  /*abb0*/  IADD3 R3, P1, R18, UR6, RZ ;  /* 0x0000000612037c10 */ /* 0x000fca000ff3e0ff */
[----:B------:R-:W-:-:S04]  /*abc0*/  IMAD.X R13, RZ, RZ, R17, P1 ;  /* 0x000000ffff0d7224 */ /* 0x000fc800008e0611 */
[----:B------:R-:W-:-:S04]  /*abd0*/  IMAD.WIDE.U32 R4, R13, UR4, RZ ;  /* 0x000000040d047c25 */ /* 0x000fc8000f8e00ff */
[----:B------:R-:W-:-:S04]  /*abe0*/  IMAD.WIDE.U32 R4, P1, R3, UR5, R4 ;  /* 0x0000000503047c25 */ /* 0x000fc8000f820004 */
[----:B------:R-:W-:-:S04]  /*abf0*/  IMAD.WIDE.U32 R2, R3, UR4, RZ ;  /* 0x0000000403027c25 */ /* 0x000fc8000f8e00ff */
[----:B------:R-:W-:Y:S01]  /*ac00*/  IMAD.MOV.U32 R2, RZ, RZ, R5 ;  /* 0x000000ffff027224 */ /* 0x000fe200078e0005 */
[----:B------:R-:W-:Y:S01]  /*ac10*/  IADD3 RZ, P3, R3, R4, RZ ;  /* 0x0000000403ff7210 */ /* 0x000fe20007f7e0ff */
[----:B------:R-:W-:-:S04]  /*ac20*/  IMAD.X R3, RZ, RZ, RZ, P1 ;  /* 0x000000ffff037224 */ /* 0x000fc800008e06ff */
[----:B------:R-:W-:-:S08]  /*ac30*/  IMAD.WIDE.U32.X R2, R13, UR5, R2, P3 ;  /* 0x000000050d027c25 */ /* 0x000fd000098e0402 */
.L_x_301:
[--C-:B------:R-:W-:Y:S01]  /*ac40*/  SHF.R.U64 R10, R2, UR7, R3.reuse ;  /* 0x00000007020a7c19 */ /* 0x100fe20008001203 */
[----:B------:R-:W0:Y:S01]  /*ac50*/  F2I.U32.TRUNC.NTZ R14, R14 ;  /* 0x0000000e000e7305 */ /* 0x000e22000020f000 */
[----:B------:R-:W-:Y:S01]  /*ac60*/  SHF.R.U32.HI R2, RZ, UR7, R3 ;  /* 0x00000007ff027c19 */ /* 0x000fe20008011603 */
[----:B------:R-:W-:Y:S01]  /*ac70*/  ULDC.64 UR4, c[0x0][0x620] ;  /* 0x0001880000047ab9 */ /* 0x000fe20000000a00 */
[----:B------:R-:W-:Y:S01]  /*ac80*/  IADD3 R5, P1, RZ, -R10, RZ ;  /* 0x8000000aff057210 */ /* 0x000fe20007f3e0ff */
[----:B------:R-:W-:Y:S01]  /*ac90*/  IMAD.MOV.U32 R3, RZ, RZ, R17 ;  /* 0x000000ffff037224 */ /* 0x000fe200078e0011 */
[----:B------:R-:W-:-:S03]  /*aca0*/  ULDC.64 UR6, c[0x0][0x640] ;  /* 0x0001900000067ab9 */ /* 0x000fc60000000a00 */
[----:B------:R-:W-:Y:S01]  /*acb0*/  IMAD.X R2, RZ, RZ, ~R2, P1 ;  /* 0x000000ffff027224 */ /* 0x000fe200008e0e02 */
[----:B------:R-:W-:-:S03]  /*acc0*/  ISETP.NE.U32.AND P1, PT, RZ, UR6, PT ;  /* 0x00000006ff007c0c */ /* 0x000fc6000bf25070 */
[----:B------:R-:W-:Y:S01]  /*acd0*/  IMAD R4, R2, UR4, RZ ;  /* 0x0000000402047c24 */ /* 0x000fe2000f8e02ff */
[----:B------:R-:W-:Y:S01]  /*ace0*/  ISETP.NE.AND.EX P1, PT, RZ, UR7, PT, P1 ;  /* 0x00000007ff007c0c */ /* 0x000fe2000bf25310 */
[----:B------:R-:W-:-:S04]  /*acf0*/  IMAD.MOV.U32 R2, RZ, RZ, R18 ;  /* 0x000000ffff027224 */ /* 0x000fc800078e0012 */
[----:B------:R-:W-:Y:S01]  /*ad00*/  IMAD.WIDE.U32 R2, R5, UR4, R2 ;  /* 0x0000000405027c25 */ /* 0x000fe2000f8e0002 */
[----:B------:R-:W-:-:S03]  /*ad10*/  ULDC UR4, c[0x0][0x618] ;  /* 0x0001860000047ab9 */ /* 0x000fc60000000800 */
[----:B------:R-:W-:Y:S01]  /*ad20*/  IMAD R5, R5, UR5, R4 ;  /* 0x0000000505057c24 */ /* 0x000fe2000f8e0204 */
[----:B------:R-:W-:Y:S01]  /*ad30*/  ULDC UR5, c[0x0][0x154] ;  /* 0x0000550000057ab9 */ /* 0x000fe20000000800 */
[----:B0-----:R-:W-:Y:S02]  /*ad40*/  IMAD.MOV R4, RZ, RZ, -R14 ;  /* 0x000000ffff047224 */ /* 0x001fe400078e0a0e */
[----:B------:R-:W0:Y:S01]  /*ad50*/  LDC R14, c[0x0][0x148] ;  /* 0x00005200ff0e7b82 */ /* 0x000e220000000800 */
[----:B------:R-:W-:Y:S02]  /*ad60*/  IMAD.IADD R3, R3, 0x1, R5 ;  /* 0x0000000103037824 */ /* 0x000fe400078e0205 */
[----:B-1----:R-:W-:Y:S01]  /*ad70*/  IMAD R11, R12, R4, R11 ;  /* 0x000000040c0b7224 */ /* 0x002fe200078e020b */
[----:B------:R-:W-:Y:S02]  /*ad80*/  I2FP.F32.U32 R4, R9 ;  /* 0x0000000900047245 */ /* 0x000fe40000201000 */
[----:B------:R-:W-:-:S02]  /*ad90*/  SHF.R.U64 R12, R2, UR4, R3 ;  /* 0x00000004020c7c19 */ /* 0x000fc40008001203 */
[----:B------:R-:W-:Y:S01]  /*ada0*/  SHF.R.U32.HI R3, RZ, UR4, R3 ;  /* 0x00000004ff037c19 */ /* 0x000fe20008011603 */
[----:B------:R-:W-:Y:S01]  /*adb0*/  FMUL R4, R4, UR5 ;  /* 0x0000000504047c20 */ /* 0x000fe20008400000 */
[----:B------:R-:W-:Y:S02]  /*adc0*/  ULDC UR4, c[0x0][0x608] ;  /* 0x0001820000047ab9 */ /* 0x000fe40000000800 */
[--C-:B------:R-:W-:Y:S01]  /*add0*/  SHF.R.U64 R15, R12, UR4, R3.reuse ;  /* 0x000000040c0f7c19 */ /* 0x100fe20008001203 */
[----:B------:R1:W2:Y:S01]  /*ade0*/  F2I.U32.TRUNC.NTZ R20, R4 ;  /* 0x0000000400147305 */ /* 0x0002a2000020f000 */
[----:B------:R-:W-:Y:S01]  /*adf0*/  SHF.R.U32.HI R2, RZ, UR4, R3 ;  /* 0x00000004ff027c19 */ /* 0x000fe20008011603 */
[----:B------:R-:W-:-:S03]  /*ae00*/  ULDC UR4, c[0x0][0x658] ;  /* 0x0001960000047ab9 */ /* 0x000fc60000000800 */
[--C-:B------:R-:W-:Y:S02]  /*ae10*/  SHF.R.U64 R13, R15, UR4, R2.reuse ;  /* 0x000000040f0d7c19 */ /* 0x100fe40008001202 */
[----:B------:R-:W-:-:S03]  /*ae20*/  SHF.R.U32.HI R19, RZ, UR4, R2 ;  /* 0x00000004ff137c19 */ /* 0x000fc60008011602 */
[----:B------:R-:W-:Y:S02]  /*ae30*/  IMAD.MOV.U32 R2, RZ, RZ, R13 ;  /* 0x000000ffff027224 */ /* 0x000fe400078e000d */
[----:B------:R-:W-:Y:S01]  /*ae40*/  IMAD.MOV.U32 R3, RZ, RZ, R19 ;  /* 0x000000ffff037224 */ /* 0x000fe200078e0013 */
[----:B-1----:R-:W-:Y:S06]  /*ae50*/  @!P1 BRA `(.L_x_302) ;  /* 0x0000000000289947 */ /* 0x002fec0003800000 */
        /* <DEDUP_REMOVED lines=10> */
.L_x_302:
[----:B------:R-:W1:Y:S01]  /*af00*/  LDC R4, c[0x0][0x65c] ;  /* 0x00019700ff047b82 */ /* 0x000e620000000800 */
[----:B------:R-:W-:Y:S01]  /*af10*/  ULDC UR4, c[0x0][0x648] ;  /* 0x0001920000047ab9 */ /* 0x000fe20000000800 */
[----:B------:R-:W-:Y:S01]  /*af20*/  LOP3.LUT R15, R15, UR16, RZ, 0xc0, !PT ;  /* 0x000000100f0f7c12 */ /* 0x000fe2000f8ec0ff */
[----:B--2---:R-:W-:Y:S01]  /*af30*/  IMAD.MOV R20, RZ, RZ, -R20 ;  /* 0x000000ffff147224 */ /* 0x004fe200078e0a14 */
[----:B------:R-:W-:Y:S01]  /*af40*/  SHF.R.U64 R2, R2, UR4, R3 ;  /* 0x0000000402027c19 */ /* 0x000fe20008001203 */
[----:B------:R-:W-:Y:S01]  /*af50*/  ULDC UR4, c[0x0][0x638] ;  /* 0x00018e0000047ab9 */ /* 0x000fe20000000800 */
[----:B------:R-:W-:Y:S01]  /*af60*/  LOP3.LUT R12, R12, UR15, RZ, 0xc0, !PT ;  /* 0x0000000f0c0c7c12 */ /* 0x000fe2000f8ec0ff */
[----:B------:R-:W-:Y:S01]  /*af70*/  ULDC UR5, c[0x0][0x610] ;  /* 0x0001840000057ab9 */ /* 0x000fe20000000800 */
[----:B------:R-:W-:Y:S01]  /*af80*/  IMAD.MOV.U32 R3, RZ, RZ, 0x1 ;  /* 0x00000001ff037424 */ /* 0x000fe200078e00ff */
[----:B-1----:R-:W-:Y:S01]  /*af90*/  ISETP.NE.AND P1, PT, R4, 0x1, PT ;  /* 0x000000010400780c */ /* 0x002fe20003f25270 */
[----:B------:R-:W-:-:S02]  /*afa0*/  IMAD.MOV R4, RZ, RZ, -R2 ;  /* 0x000000ffff047224 */ /* 0x000fc400078e0a02 */
[----:B------:R-:W-:Y:S02]  /*afb0*/  IMAD R2, R2, UR17, R15 ;  /* 0x0000001102027c24 */ /* 0x000fe4000f8e020f */
[----:B------:R-:W-:Y:S01]  /*afc0*/  IMAD R13, R4, UR4, R13 ;  /* 0x00000004040d7c24 */ /* 0x000fe2000f8e020d */
[----:B------:R-:W-:-:S07]  /*afd0*/  ULDC UR4, c[0x0][0x600] ;  /* 0x0001800000047ab9 */ /* 0x000fce0000000800 */
[----:B0-----:R-:W-:-:S04]  /*afe0*/  @P1 IMAD R11, R14, R20, R9 ;  /* 0x000000140e0b1224 */ /* 0x001fc800078e0209 */
[----:B------:R-:W-:Y:S02]  /*aff0*/  IMAD R11, R2, UR5, R11 ;  /* 0x00000005020b7c24 */ /* 0x000fe4000f8e020b */
[----:B------:R-:W-:-:S05]  /*b000*/  IMAD R2, R13, UR4, R12 ;  /* 0x000000040d027c24 */ /* 0x000fca000f8e020c */
[----:B------:R-:W-:Y:S02]  /*b010*/  SEL R22, R2, R11, !P1 ;  /* 0x0000000b02167207 */ /* 0x000fe40004800000 */
[----:B------:R-:W-:Y:S01]  /*b020*/  SEL R19, R11, R2, !P1 ;  /* 0x000000020b137207 */ /* 0x000fe20004800000 */
[----:B------:R-:W-:-:S07]  /*b030*/  IMAD.MOV.U32 R2, RZ, RZ, R10 ;  /* 0x000000ffff027224 */ /* 0x000fce00078e000a */
.L_x_300:
[----:B------:R-:W-:Y:S05]  /*b040*/  BSYNC B1 ;  /* 0x0000000000017941 */ /* 0x000fea0003800000 */
.L_x_299:
[----:B------:R-:W-:-:S13]  /*b050*/  LOP3.LUT P1, RZ, R3, 0xff, RZ, 0xc0, !PT ;  /* 0x000000ff03ff7812 */ /* 0x000fda000782c0ff */
[----:B------:R-:W-:Y:S05]  /*b060*/  @P1 BRA `(.L_x_303) ;  /* 0xfffffff400301947 */ /* 0x000fea000383ffff */
[----:B------:R-:W-:Y:S05]  /*b070*/  BSYNC B0 ;  /* 0x0000000000007941 */ /* 0x000fea0003800000 */
.L_x_291:
[----:B------:R-:W-:-:S03]  /*b080*/  UMOV UR4, 0xffffffff ;  /* 0xffffffff00047882 */ /* 0x000fc60000000000 */
[----:B------:R-:W-:Y:S05]  /*b090*/  BRA.DIV UR4, `(.L_x_304) ;  /* 0x0000000604647947 */ /* 0x000fea000b800000 */
[----:B------:R-:W-:-:S13]  /*b0a0*/  ELECT P6, URZ, PT ;  /* 0x00000000003f782f */ /* 0x000fda00038c0000 */
.L_x_321:
[----:B------:R-:W-:Y:S04]  /*b0b0*/  BSSY B0, `(.L_x_305) ;  /* 0x0000034000007945 */ /* 0x000fe80003800000 */
[----:B------:R-:W-:Y:S05]  /*b0c0*/  @!P6 BRA `(.L_x_306) ;  /* 0x0000000000c8e947 */ /* 0x000fea0003800000 */
[----:B------:R-:W-:-:S04]  /*b0d0*/  LOP3.LUT R16, R16, 0x2, RZ, 0xfc, !PT ;  /* 0x0000000210107812 */ /* 0x000fc800078efcff */
[----:B------:R-:W-:-:S13]  /*b0e0*/  ISETP.NE.AND P0, PT, R16, 0x3, PT ;  /* 0x000000031000780c */ /* 0x000fda0003f05270 */
[----:B------:R-:W-:Y:S05]  /*b0f0*/  @!P0 BRA `(.L_x_307) ;  /* 0x0000000000048947 */ /* 0x000fea0003800000 */
[----:B------:R-:W-:Y:S01]  /*b100*/  BPT.TRAP 0x1 ;  /* 0x000000040000795c */ /* 0x000fe20000300000 */
.L_x_307:
[----:B------:R-:W0:Y:S01]  /*b110*/  S2R R3, SR_CgaCtaId ;  /* 0x0000000000037919 */ /* 0x000e220000008800 */
[----:B------:R-:W-:Y:S02]  /*b120*/  MOV R2, 0x400 ;  /* 0x0000040000027802 */ /* 0x000fe40000000f00 */
[----:B------:R-:W-:Y:S02]  /*b130*/  SHF.L.U32 R4, R0, 0x1f, RZ ;  /* 0x0000001f00047819 */ /* 0x000fe400000006ff */
[----:B0-----:R-:W-:-:S05]  /*b140*/  LEA R2, R3, R2, 0x18 ;  /* 0x0000000203027211 */ /* 0x001fca00078ec0ff */
[----:B------:R-:W-:-:S04]  /*b150*/  VIADD R2, R2, 0x28 ;  /* 0x0000002802027836 */ /* 0x000fc80000000000 */
[C---:B------:R-:W-:Y:S02]  /*b160*/  IMAD R9, R7.reuse, 0x8, R2 ;  /* 0x0000000807097824 */ /* 0x040fe400078e0202 */
[----:B------:R-:W-:Y:S02]  /*b170*/  VIADD R7, R7, 0x1 ;  /* 0x0000000107077836 */ /* 0x000fe40000000000 */
[----:B------:R-:W0:Y:S03]  /*b180*/  SYNCS.PHASECHK.TRANS64.TRYWAIT P0, [R9+URZ], R4 ;  /* 0x00000004090075a7 */ /* 0x000e26000800017f */
[----:B------:R-:W-:-:S04]  /*b190*/  ISETP.NE.AND P1, PT, R7, 0x5, PT ;  /* 0x000000050700780c */ /* 0x000fc80003f25270 */
[----:B------:R-:W-:Y:S02]  /*b1a0*/  SEL R3, RZ, 0x1, P1 ;  /* 0x00000001ff037807 */ /* 0x000fe40000800000 */
[----:B------:R-:W-:Y:S02]  /*b1b0*/  SEL R7, R7, RZ, P1 ;  /* 0x000000ff07077207 */ /* 0x000fe40000800000 */
[----:B------:R-:W-:-:S03]  /*b1c0*/  LOP3.LUT R6, R0, R3, RZ, 0x3c, !PT ;  /* 0x0000000300067212 */ /* 0x000fc600078e3cff */
[----:B------:R-:W-:Y:S01]  /*b1d0*/  IMAD R8, R7, 0x8, R2 ;  /* 0x0000000807087824 */ /* 0x000fe200078e0202 */
[----:B------:R-:W-:Y:S01]  /*b1e0*/  SHF.L.U32 R5, R6, 0x1f, RZ ;  /* 0x0000001f06057819 */ /* 0x000fe200000006ff */
[----:B0-----:R-:W-:Y:S06]  /*b1f0*/  @!P0 BRA `(.L_x_308) ;  /* 0x00000004002c8947 */ /* 0x001fec0003800000 */
.L_x_322:
[----:B------:R-:W1:Y:S01]  /*b200*/  SYNCS.PHASECHK.TRANS64.TRYWAIT P0, [R8+URZ], R5 ;  /* 0x00000005080075a7 */ /* 0x000e62000800017f */
[----:B------:R-:W-:-:S05]  /*b210*/  VIADD R0, R7, 0x1 ;  /* 0x0000000107007836 */ /* 0x000fca0000000000 */
[----:B------:R-:W-:-:S04]  /*b220*/  ISETP.NE.AND P1, PT, R0, 0x5, PT ;  /* 0x000000050000780c */ /* 0x000fc80003f25270 */
[----:B------:R-:W-:Y:S02]  /*b230*/  SEL R3, RZ, 0x1, P1 ;  /* 0x00000001ff037807 */ /* 0x000fe40000800000 */
[----:B------:R-:W-:Y:S02]  /*b240*/  SEL R7, R0, RZ, P1 ;  /* 0x000000ff00077207 */ /* 0x000fe40000800000 */
[----:B------:R-:W-:-:S03]  /*b250*/  LOP3.LUT R6, R6, R3, RZ, 0x3c, !PT ;  /* 0x0000000306067212 */ /* 0x000fc600078e3cff */
[----:B0-----:R-:W-:Y:S01]  /*b260*/  IMAD R9, R7, 0x8, R2 ;  /* 0x0000000807097824 */ /* 0x001fe200078e0202 */
[----:B------:R-:W-:Y:S01]  /*b270*/  SHF.L.U32 R4, R6, 0x1f, RZ ;  /* 0x0000001f06047819 */ /* 0x000fe200000006ff */
[----:B-1----:R-:W-:Y:S06]  /*b280*/  @!P0 BRA `(.L_x_309) ;  /* 0x00000004001c8947 */ /* 0x002fec0003800000 */
.L_x_323:
[----:B------:R-:W1:Y:S01]  /*b290*/  SYNCS.PHASECHK.TRANS64.TRYWAIT P0, [R9+URZ], R4 ;  /* 0x00000004090075a7 */ /* 0x000e62000800017f */
[----:B------:R-:W-:-:S05]  /*b2a0*/  VIADD R0, R7, 0x1 ;  /* 0x0000000107007836 */ /* 0x000fca0000000000 */
[----:B------:R-:W-:-:S04]  /*b2b0*/  ISETP.NE.AND P1, PT, R0, 0x5, PT ;  /* 0x000000050000780c */ /* 0x000fc80003f25270 */
[----:B------:R-:W-:Y:S02]  /*b2c0*/  SEL R3, RZ, 0x1, P1 ;  /* 0x00000001ff037807 */ /* 0x000fe40000800000 */
[----:B------:R-:W-:Y:S02]  /*b2d0*/  SEL R7, R0, RZ, P1 ;  /* 0x000000ff00077207 */ /* 0x000fe40000800000 */
[----:B------:R-:W-:-:S03]  /*b2e0*/  LOP3.LUT R11, R6, R3, RZ, 0x3c, !PT ;  /* 0x00000003060b7212 */ /* 0x000fc600078e3cff */
[----:B------:R-:W-:Y:S01]  /*b2f0*/  IMAD R6, R7, 0x8, R2 ;  /* 0x0000000807067824 */ /* 0x000fe200078e0202 */
[----:B0-----:R-:W-:Y:S01]  /*b300*/  SHF.L.U32 R5, R11, 0x1f, RZ ;  /* 0x0000001f0b057819 */ /* 0x001fe200000006ff */
[----:B-1----:R-:W-:Y:S06]  /*b310*/  @!P0 BRA `(.L_x_310) ;  /* 0x00000004000c8947 */ /* 0x002fec0003800000 */
.L_x_324:
[----:B------:R-:W1:Y:S01]  /*b320*/  SYNCS.PHASECHK.TRANS64.TRYWAIT P0, [R6+URZ], R5 ;  /* 0x00000005060075a7 */ /* 0x000e62000800017f */
[----:B------:R-:W-:-:S05]  /*b330*/  VIADD R0, R7, 0x1 ;  /* 0x0000000107007836 */ /* 0x000fca0000000000 */
[----:B------:R-:W-:-:S04]  /*b340*/  ISETP.NE.AND P1, PT, R0, 0x5, PT ;  /* 0x000000050000780c */ /* 0x000fc80003f25270 */
[----:B0-----:R-:W-:Y:S02]  /*b350*/  SEL R4, RZ, 0x1, P1 ;  /* 0x00000001ff047807 */ /* 0x001fe40000800000 */
[----:B------:R-:W-:Y:S02]  /*b360*/  SEL R3, R0, RZ, P1 ;  /* 0x000000ff00037207 */ /* 0x000fe40000800000 */
[----:B------:R-:W-:Y:S01]  /*b370*/  LOP3.LUT R0, R11, R4, RZ, 0x3c, !PT ;  /* 0x000000040b007212 */ /* 0x000fe200078e3cff */
[----:B-1----:R-:W-:Y:S06]  /*b380*/  @!P0 BRA `(.L_x_311) ;  /* 0x0000000400048947 */ /* 0x002fec0003800000 */
.L_x_325:
[----:B------:R-:W-:Y:S01]  /*b390*/  IMAD R3, R3, 0x8, R2 ;  /* 0x0000000803037824 */ /* 0x000fe200078e0202 */
[----:B------:R-:W-:-:S07]  /*b3a0*/  SHF.L.U32 R0, R0, 0x1f, RZ ;  /* 0x0000001f00007819 */ /* 0x000fce00000006ff */
.L_x_312:
[----:B-1----:R1:W2:Y:S02]  /*b3b0*/  SYNCS.PHASECHK.TRANS64.TRYWAIT P0, [R3+URZ], R0 ;  /* 0x00000000030075a7 */ /* 0x0022a4000800017f */
[----:B--2---:R-:W-:Y:S05]  /*b3c0*/  @!P0 NANOSLEEP.SYNCS 0x989680 ;  /* 0x009896800000895d */ /* 0x004fea0003900000 */
[----:B------:R-:W2:Y:S02]  /*b3d0*/  @!P0 SYNCS.PHASECHK.TRANS64 P0, [R3+URZ], R0 ;  /* 0x00000000030085a7 */ /* 0x000ea4000800007f */
[----:B--2---:R-:W-:Y:S05]  /*b3e0*/  @!P0 BRA `(.L_x_312) ;  /* 0xfffffffc00f08947 */ /* 0x004fea000383ffff */
.L_x_306:
[----:B------:R-:W-:Y:S05]  /*b3f0*/  BSYNC B0 ;  /* 0x0000000000007941 */ /* 0x000fea0003800000 */
.L_x_305:
[----:B------:R-:W-:Y:S05]  /*b400*/  EXIT ;  /* 0x000000000000794d */ /* 0x000fea0003800000 */
.L_x_15:
[----:B-1----:R1:W2:Y:S02]  /*b410*/  SYNCS.PHASECHK.TRANS64.TRYWAIT P0, [R159+URZ], R0 ;  /* 0x000000009f0075a7 */ /* 0x0022a4000800017f */
[----:B--2---:R-:W-:Y:S05]  /*b420*/  @!P0 NANOSLEEP.SYNCS 0x989680 ;  /* 0x009896800000895d */ /* 0x004fea0003900000 */
[----:B------:R-:W2:Y:S02]  /*b430*/  @!P0 SYNCS.PHASECHK.TRANS64 P0, [R159+URZ], R0 ;  /* 0x000000009f0085a7 */ /* 0x000ea4000800007f */
[----:B--2---:R-:W-:Y:S05]  /*b440*/  @!P0 BRA `(.L_x_15) ;  /* 0xfffffffc00f08947 */ /* 0x004fea000383ffff */
[----:B------:R-:W-:Y:S05]  /*b450*/  BRA `(.L_x_313) ;  /* 0xffffff6000107947 */ /* 0x000fea000383ffff */
.L_x_20:
[----:B--2---:R2:W3:Y:S02]  /*b460*/  SYNCS.PHASECHK.TRANS64.TRYWAIT P1, [R3+URZ], R0 ;  /* 0x00000000030075a7 */ /* 0x0044e4000802017f */
[----:B---3--:R-:W-:Y:S05]  /*b470*/  @!P1 NANOSLEEP.SYNCS 0x989680 ;  /* 0x009896800000995d */ /* 0x008fea0003900000 */
[----:B------:R-:W3:Y:S02]  /*b480*/  @!P1 SYNCS.PHASECHK.TRANS64 P1, [R3+URZ], R0 ;  /* 0x00000000030095a7 */ /* 0x000ee4000802007f */
[----:B---3--:R-:W-:Y:S05]  /*b490*/  @!P1 BRA `(.L_x_20) ;  /* 0xfffffffc00f09947 */ /* 0x008fea000383ffff */
[----:B------:R-:W-:Y:S05]  /*b4a0*/  BRA `(.L_x_19) ;  /* 0xffffff60007c7947 */ /* 0x000fea000383ffff */
.L_x_25:
[----:B--2---:R-:W-:-:S04]  /*b4b0*/  IMAD.U32 R4, RZ, RZ, UR4 ;  /* 0x00000004ff047e24 */ /* 0x004fc8000f8e00ff */
[----:B------:R2:W3:Y:S03]  /*b4c0*/  SYNCS.PHASECHK.TRANS64.TRYWAIT P1, [R4+URZ], R3 ;  /* 0x00000003040075a7 */ /* 0x0004e6000802017f */
[----:B---3--:R-:W-:Y:S05]  /*b4d0*/  @!P1 NANOSLEEP.SYNCS 0x989680 ;  /* 0x009896800000995d */ /* 0x008fea0003900000 */
[----:B------:R-:W3:Y:S02]  /*b4e0*/  @!P1 SYNCS.PHASECHK.TRANS64 P1, [R4+URZ], R3 ;  /* 0x00000003040095a7 */ /* 0x000ee4000802007f */
[----:B---3--:R-:W-:Y:S05]  /*b4f0*/  @!P1 BRA `(.L_x_25) ;  /* 0xfffffffc00ec9947 */ /* 0x008fea000383ffff */
[----:B------:R-:W-:Y:S05]  /*b500*/  BRA `(.L_x_24) ;  /* 0xffffff6400587947 */ /* 0x000fea000383ffff */
.L_x_31:
[----:B-1----:R1:W2:Y:S02]  /*b510*/  SYNCS.PHASECHK.TRANS64.TRYWAIT P0, [R159+URZ+0x10], R0 ;  /* 0x000010009f0075a7 */ /* 0x0022a4000800017f */
[----:B--2---:R-:W-:Y:S05]  /*b520*/  @!P0 NANOSLEEP.SYNCS 0x989680 ;  /* 0x009896800000895d */ /* 0x004fea0003900000 */
[----:B------:R-:W2:Y:S02]  /*b530*/  @!P0 SYNCS.PHASECHK.TRANS64 P0, [R159+URZ+0x10], R0 ;  /* 0x000010009f0085a7 */ /* 0x000ea4000800007f */
[----:B--2---:R-:W-:Y:S05]  /*b540*/  @!P0 BRA `(.L_x_31) ;  /* 0xfffffffc00f08947 */ /* 0x004fea000383ffff */
[----:B------:R-:W-:Y:S05]  /*b550*/  BRA `(.L_x_314) ;  /* 0xffffff68009c7947 */ /* 0x000fea000383ffff */
.L_x_292:
[----:B------:R-:W-:Y:S01]  /*b560*/  BSSY B1, `(.L_x_315) ;  /* 0x0000006000017945 */ /* 0x000fe20003800000 */
[----:B------:R-:W-:-:S07]  /*b570*/  IMAD.MOV.U32 R15, RZ, RZ, -0x1 ;  /* 0xffffffffff0f7424 */ /* 0x000fce00078e00ff */
[----:B-----5:R-:W-:Y:S05]  /*b580*/  WARPSYNC.COLLECTIVE R15, `(.L_x_316) ;  /* 0x000000000f0c7348 */ /* 0x020fea0003c00000 */
[----:B------:R-:W-:Y:S02]  /*b590*/  ELECT P6, UR62, PT ;  /* 0x00000000003e782f */ /* 0x000fe400038c0000 */
[----:B------:R-:W-:Y:S01]  /*b5a0*/  MOV R14, UR62 ;  /* 0x0000003e000e7c02 */ /* 0x000fe20008000f00 */
[----:B-----5:R-:W-:Y:S10]  /*b5b0*/  ENDCOLLECTIVE ;  /* 0x000000000000791b */ /* 0x020ff40003800000 */
.L_x_316:
[----:B------:R-:W-:Y:S05]  /*b5c0*/  BSYNC B1 ;  /* 0x0000000000017941 */ /* 0x000fea0003800000 */
.L_x_315:
[----:B------:R-:W-:Y:S05]  /*b5d0*/  BRA `(.L_x_317) ;  /* 0xffffffec00e07947 */ /* 0x000fea000383ffff */
.L_x_295:
[----:B0-----:R0:W1:Y:S02]  /*b5e0*/  SYNCS.PHASECHK.TRANS64.TRYWAIT P1, [R10+URZ+0x28], R5 ;  /* 0x000028050a0075a7 */ /* 0x001064000802017f */
[----:B-1----:R-:W-:Y:S05]  /*b5f0*/  @!P1 NANOSLEEP.SYNCS 0x989680 ;  /* 0x009896800000995d */ /* 0x002fea0003900000 */
[----:B------:R-:W1:Y:S02]  /*b600*/  @!P1 SYNCS.PHASECHK.TRANS64 P1, [R10+URZ+0x28], R5 ;  /* 0x000028050a0095a7 */ /* 0x000e64000802007f */
[----:B-1----:R-:W-:Y:S05]  /*b610*/  @!P1 BRA `(.L_x_295) ;  /* 0xfffffffc00f09947 */ /* 0x002fea000383ffff */
[----:B------:R-:W-:Y:S05]  /*b620*/  BRA `(.L_x_318) ;  /* 0xfffffff000147947 */ /* 0x000fea000383ffff */
.L_x_304:
[----:B------:R-:W-:Y:S01]  /*b630*/  BSSY B0, `(.L_x_319) ;  /* 0x0000006000007945 */ /* 0x000fe20003800000 */
[----:B------:R-:W-:-:S07]  /*b640*/  IMAD.MOV.U32 R15, RZ, RZ, -0x1 ;  /* 0xffffffffff0f7424 */ /* 0x000fce00078e00ff */
[----:B-----5:R-:W-:Y:S05]  /*b650*/  WARPSYNC.COLLECTIVE R15, `(.L_x_320) ;  /* 0x000000000f0c7348 */ /* 0x020fea0003c00000 */
[----:B------:R-:W-:Y:S02]  /*b660*/  ELECT P6, UR62, PT ;  /* 0x00000000003e782f */ /* 0x000fe400038c0000 */
[----:B------:R-:W-:Y:S01]  /*b670*/  MOV R14, UR62 ;  /* 0x0000003e000e7c02 */ /* 0x000fe20008000f00 */
[----:B-----5:R-:W-:Y:S10]  /*b680*/  ENDCOLLECTIVE ;  /* 0x000000000000791b */ /* 0x020ff40003800000 */
.L_x_320:
[----:B------:R-:W-:Y:S05]  /*b690*/  BSYNC B0 ;  /* 0x0000000000007941 */ /* 0x000fea0003800000 */
.L_x_319:
[----:B------:R-:W-:Y:S05]  /*b6a0*/  BRA `(.L_x_321) ;  /* 0xfffffff800807947 */ /* 0x000fea000383ffff */
.L_x_308:
[----:B0-----:R0:W1:Y:S02]  /*b6b0*/  SYNCS.PHASECHK.TRANS64.TRYWAIT P0, [R9+URZ], R4 ;  /* 0x00000004090075a7 */ /* 0x001064000800017f */
[----:B-1----:R-:W-:Y:S05]  /*b6c0*/  @!P0 NANOSLEEP.SYNCS 0x989680 ;  /* 0x009896800000895d */ /* 0x002fea0003900000 */
[----:B------:R-:W1:Y:S02]  /*b6d0*/  @!P0 SYNCS.PHASECHK.TRANS64 P0, [R9+URZ], R4 ;  /* 0x00000004090085a7 */ /* 0x000e64000800007f */
[----:B-1----:R-:W-:Y:S05]  /*b6e0*/  @!P0 BRA `(.L_x_308) ;  /* 0xfffffffc00f08947 */ /* 0x002fea000383ffff */
[----:B------:R-:W-:Y:S05]  /*b6f0*/  BRA `(.L_x_322) ;  /* 0xfffffff800c07947 */ /* 0x000fea000383ffff */
.L_x_309:
[----:B0-----:R0:W1:Y:S02]  /*b700*/  SYNCS.PHASECHK.TRANS64.TRYWAIT P0, [R8+URZ], R5 ;  /* 0x00000005080075a7 */ /* 0x001064000800017f */
[----:B-1----:R-:W-:Y:S05]  /*b710*/  @!P0 NANOSLEEP.SYNCS 0x989680 ;  /* 0x009896800000895d */ /* 0x002fea0003900000 */
[----:B------:R-:W1:Y:S02]  /*b720*/  @!P0 SYNCS.PHASECHK.TRANS64 P0, [R8+URZ], R5 ;  /* 0x00000005080085a7 */ /* 0x000e64000800007f */
[----:B-1----:R-:W-:Y:S05]  /*b730*/  @!P0 BRA `(.L_x_309) ;  /* 0xfffffffc00f08947 */ /* 0x002fea000383ffff */
[----:B------:R-:W-:Y:S05]  /*b740*/  BRA `(.L_x_323) ;  /* 0xfffffff800d07947 */ /* 0x000fea000383ffff */
.L_x_310:
[----:B0-----:R0:W1:Y:S02]  /*b750*/  SYNCS.PHASECHK.TRANS64.TRYWAIT P0, [R9+URZ], R4 ;  /* 0x00000004090075a7 */ /* 0x001064000800017f */
[----:B-1----:R-:W-:Y:S05]  /*b760*/  @!P0 NANOSLEEP.SYNCS 0x989680 ;  /* 0x009896800000895d */ /* 0x002fea0003900000 */
[----:B------:R-:W1:Y:S02]  /*b770*/  @!P0 SYNCS.PHASECHK.TRANS64 P0, [R9+URZ], R4 ;  /* 0x00000004090085a7 */ /* 0x000e64000800007f */
[----:B-1----:R-:W-:Y:S05]  /*b780*/  @!P0 BRA `(.L_x_310) ;  /* 0xfffffffc00f08947 */ /* 0x002fea000383ffff */
[----:B------:R-:W-:Y:S05]  /*b790*/  BRA `(.L_x_324) ;  /* 0xfffffff800e07947 */ /* 0x000fea000383ffff */
.L_x_311:
[----:B0-----:R0:W1:Y:S02]  /*b7a0*/  SYNCS.PHASECHK.TRANS64.TRYWAIT P0, [R6+URZ], R5 ;  /* 0x00000005060075a7 */ /* 0x001064000800017f */
[----:B-1----:R-:W-:Y:S05]  /*b7b0*/  @!P0 NANOSLEEP.SYNCS 0x989680 ;  /* 0x009896800000895d */ /* 0x002fea0003900000 */
[----:B------:R-:W1:Y:S02]  /*b7c0*/  @!P0 SYNCS.PHASECHK.TRANS64 P0, [R6+URZ], R5 ;  /* 0x00000005060085a7 */ /* 0x000e64000800007f */
[----:B-1----:R-:W-:Y:S05]  /*b7d0*/  @!P0 BRA `(.L_x_311) ;  /* 0xfffffffc00f08947 */ /* 0x002fea000383ffff */
[----:B------:R-:W-:Y:S05]  /*b7e0*/  BRA `(.L_x_325) ;  /* 0xfffffff800e87947 */ /* 0x000fea000383ffff */
.L_x_326:
[----:B------:R-:W-:-:S00]  /*b7f0*/  BRA `(.L_x_326) ;  /* 0xfffffffc00fc7947 */ /* 0x000fc0000383ffff */
[----:B------:R-:W-:-:S00]  /*b800*/  NOP ;  /* 0x0000000000007918 */ /* 0x000fc00000000000 */
[----:B------:R-:W-:-:S00]  /*b810*/  NOP ;  /* 0x0000000000007918 */ /* 0x000fc00000000000 */
[----:B------:R-:W-:-:S00]  /*b820*/  NOP ;  /* 0x0000000000007918 */ /* 0x000fc00000000000 */
[----:B------:R-:W-:-:S00]  /*b830*/  NOP ;  /* 0x0000000000007918 */ /* 0x000fc00000000000 */
[----:B------:R-:W-:-:S00]  /*b840*/  NOP ;  /* 0x0000000000007918 */ /* 0x000fc00000000000 */
[----:B------:R-:W-:-:S00]  /*b850*/  NOP ;  /* 0x0000000000007918 */ /* 0x000fc00000000000 */
[----:B------:R-:W-:-:S00]  /*b860*/  NOP ;  /* 0x0000000000007918 */ /* 0x000fc00000000000 */
[----:B------:R-:W-:-:S00]  /*b870*/  NOP ;  /* 0x0000000000007918 */ /* 0x000fc00000000000 */
.L_x_327:


//--------------------- .nv.global.init           --------------------------
	.section	.nv.global.init,"aw",@progbits
.nv.global.init:
	.type		$str$22,@object
	.size		$str$22,($str$23 - $str$22)
$str$22:
        /*0000*/ 	.byte	0x6b, 0x5f, 0x74, 0x69, 0x6c, 0x65, 0x5f, 0x63, 0x6f, 0x75, 0x6e, 0x74, 0x20, 0x3e, 0x3d, 0x20
        /*0010*/ 	.byte	0x31, 0x00
	.type		$str$23,@object
	.size		$str$23,(__unnamed_1 - $str$23)
$str$23:
        /*0012*/ 	.byte	0x2f, 0x74, 0x6d, 0x70, 0x2f, 0x63, 0x75, 0x74, 0x6c, 0x61, 0x73, 0x73, 0x5f, 0x73, 0x77, 0x65
        /*0022*/ 	.byte	0x65, 0x70, 0x5f, 0x73, 0x72, 0x63, 0x2f, 0x69, 0x6e, 0x63, 0x6c, 0x75, 0x64, 0x65, 0x2f, 0x63
        /*0032*/ 	.byte	0x75, 0x74, 0x6c, 0x61, 0x73, 0x73, 0x2f, 0x67, 0x65, 0x6d, 0x6d, 0x2f, 0x63, 0x6f, 0x6c, 0x6c
        /*0042*/ 	.byte	0x65, 0x63, 0x74, 0x69, 0x76, 0x65, 0x2f, 0x73, 0x6d, 0x39, 0x30, 0x5f, 0x6d, 0x6d, 0x61, 0x5f
        /*0052*/ 	.byte	0x74, 0x6d, 0x61, 0x5f, 0x67, 0x6d, 0x6d, 0x61, 0x5f, 0x73, 0x73, 0x5f, 0x77, 0x61, 0x72, 0x70
        /*0062*/ 	.byte	0x73, 0x70, 0x65, 0x63, 0x69, 0x61, 0x6c, 0x69, 0x7a, 0x65, 0x64, 0x2e, 0x68, 0x70, 0x70, 0x00
	.type		__unnamed_1,@object
	.size		__unnamed_1,(.L_0 - __unnamed_1)
__unnamed_1:
        /*0072*/ 	.byte	0x76, 0x6f, 0x69, 0x64, 0x20, 0x63, 0x75, 0x74, 0x6c, 0x61, 0x73, 0x73, 0x3a, 0x3a, 0x67, 0x65
        /* <DEDUP_REMOVED lines=180> */
        /*0bc2*/ 	.byte	0x5d, 0x00
.L_0:


//--------------------- .nv.shared._ZN7cutlass13device_kernelINS_4gemm6kernel13GemmUniversalIN4cute5tupleIJiiiiEEENS1_10collective13CollectiveMmaINS1_34MainloopSm90TmaGmmaWarpSpecializedILi5ENS5_IJNS4_1CILi1EEESB_SB_EEENS1_32KernelTmaWarpSpecializedPingpongEEENS5_IJNSA_ILi64EEENSA_ILi256EEESF_EEENS_10bfloat16_tENS5_IJlSB_lEEESI_SJ_NS4_8TiledMMAINS4_8MMA_AtomIJNS4_4SM904GMMA28MMA_64x256x16_F32BF16BF16_SSILNSN_5MajorE0ELSP_0ELNSN_7ScaleInE1ELSQ_1EEEEEENS4_6LayoutISC_NS5_IJNSA_ILi0EEESU_SU_EEEEENS5_IJNS4_10UnderscoreESX_SX_EEEEENS4_13SM90_TMA_LOADENS4_14ComposedLayoutINS4_7SwizzleILi3ELi4ELi3EEENS4_18smem_ptr_flag_bitsILi16EEENST_INS5_IJNSA_ILi8EEESF_EEENS5_IJSF_SB_EEEEEEEvNS4_8identityES10_S1A_vS1B_EENS_8epilogue10collective6detail29Sm90TmaWarpSpecializedAdapterINS1E_15DefaultEpilogueISI_SJ_SJ_NS1D_6thread17LinearCombinationISI_Li1EffLNS1I_9ScaleType4KindE0ELNS_15FloatRoundStyleE2ESI_EENS1_15EpilogueDefaultEEEEEvvEEEEvNT_6ParamsE --------------------------
	.section	.nv.shared._ZN7cutlass13device_kernelINS_4gemm6kernel13GemmUniversalIN4cute5tupleIJiiiiEEENS1_10collective13CollectiveMmaINS1_34MainloopSm90TmaGmmaWarpSpecializedILi5ENS5_IJNS4_1CILi1EEESB_SB_EEENS1_32KernelTmaWarpSpecializedPingpongEEENS5_IJNSA_ILi64EEENSA_ILi256EEESF_EEENS_10bfloat16_tENS5_IJlSB_lEEESI_SJ_NS4_8TiledMMAINS4_8MMA_AtomIJNS4_4SM904GMMA28MMA_64x256x16_F32BF16BF16_SSILNSN_5MajorE0ELSP_0ELNSN_7ScaleInE1ELSQ_1EEEEEENS4_6LayoutISC_NS5_IJNSA_ILi0EEESU_SU_EEEEENS5_IJNS4_10UnderscoreESX_SX_EEEEENS4_13SM90_TMA_LOADENS4_14ComposedLayoutINS4_7SwizzleILi3ELi4ELi3EEENS4_18smem_ptr_flag_bitsILi16EEENST_INS5_IJNSA_ILi8EEESF_EEENS5_IJSF_SB_EEEEEEEvNS4_8identityES10_S1A_vS1B_EENS_8epilogue10collective6detail29Sm90TmaWarpSpecializedAdapterINS1E_15DefaultEpilogueISI_SJ_SJ_NS1D_6thread17LinearCombinationISI_Li1EffLNS1I_9ScaleType4KindE0ELNS_15FloatRoundStyleE2ESI_EENS1_15EpilogueDefaultEEEEEvvEEEEvNT_6ParamsE,"aw",@nobits
	.sectionflags	@""
	.align	16
	.zero		1024


//--------------------- .nv.shared.reserved.0     --------------------------
	.section	.nv.shared.reserved.0,"aw",@nobits
	.weak		__nv_reservedSMEM_offset_0_alias
	.size		__nv_reservedSMEM_offset_0_alias, 0, 0
	.other		__nv_reservedSMEM_offset_0_alias,@"STO_CUDA_RESERVED_SHARED STV_DEFAULT"
__nv_reservedSMEM_offset_0_alias:
	.zero		0


//--------------------- .nv.global                --------------------------
	.section	.nv.global,"aw",@nobits
.nv.global:
	.type		_ZN40_INTERNAL_d64dec3e_4_k_cu_1dba2d73_260434cute1_E,@object
	.size		_ZN40_INTERNAL_d64dec3e_4_k_cu_1dba2d73_260434cute1_E,(_ZN40_INTERNAL_d64dec3e_4_k_cu_1dba2d73_260434cuda3std3__45__cpo6cbeginE - _ZN40_INTERNAL_d64dec3e_4_k_cu_1dba2d73_260434cute1_E)
_ZN40_INTERNAL_d64dec3e_4_k_cu_1dba2d73_260434cute1_E:
	.zero		1
	.type		_ZN40_INTERNAL_d64dec3e_4_k_cu_1dba2d73_260434cuda3std3__45__cpo6cbeginE,@object
	.size		_ZN40_INTERNAL_d64dec3e_4_k_cu_1dba2d73_260434cuda3std3__45__cpo6cbeginE,(_ZN40_INTERNAL_d64dec3e_4_k_cu_1dba2d73_260434cuda3std3__48in_placeE - _ZN40_INTERNAL_d64dec3e_4_k_cu_1dba2d73_260434cuda3std3__45__cpo6cbeginE)
_ZN40_INTERNAL_d64dec3e_4_k_cu_1dba2d73_260434cuda3std3__45__cpo6cbeginE:
	.zero		1
	.type		_ZN40_INTERNAL_d64dec3e_4_k_cu_1dba2d73_260434cuda3std3__48in_placeE,@object
	.size		_ZN40_INTERNAL_d64dec3e_4_k_cu_1dba2d73_260434cuda3std3__48in_placeE,(_ZN40_INTERNAL_d64dec3e_4_k_cu_1dba2d73_260434cuda3std6ranges3__45__cpo9iter_moveE - _ZN40_INTERNAL_d64dec3e_4_k_cu_1dba2d73_260434cuda3std3__48in_placeE)
_ZN40_INTERNAL_d64dec3e_4_k_cu_1dba2d73_260434cuda3std3__48in_placeE:
	.zero		1
	.type		_ZN40_INTERNAL_d64dec3e_4_k_cu_1dba2d73_260434cuda3std6ranges3__45__cpo9iter_moveE,@object
	.size		_ZN40_INTERNAL_d64dec3e_4_k_cu_1dba2d73_260434cuda3std6ranges3__45__cpo9iter_moveE,(_ZN40_INTERNAL_d64dec3e_4_k_cu_1dba2d73_260434cuda3std3__45__cpo5beginE - _ZN40_INTERNAL_d64dec3e_4_k_cu_1dba2d73_260434cuda3std6ranges3__45__cpo9iter_moveE)
_ZN40_INTERNAL_d64dec3e_4_k_cu_1dba2d73_260434cuda3std6ranges3__45__cpo9iter_moveE:
	.zero		1
	.type		_ZN40_INTERNAL_d64dec3e_4_k_cu_1dba2d73_260434cuda3std3__45__cpo5beginE,@object
	.size		_ZN40_INTERNAL_d64dec3e_4_k_cu_1dba2d73_260434cuda3std3__45__cpo5beginE,(_ZN40_INTERNAL_d64dec3e_4_k_cu_1dba2d73_260434cuda3std3__442_GLOBAL__N__d64dec3e_4_k_cu_1dba2d73_260436ignoreE - _ZN40_INTERNAL_d64dec3e_4_k_cu_1dba2d73_260434cuda3std3__45__cpo5beginE)
_ZN40_INTERNAL_d64dec3e_4_k_cu_1dba2d73_260434cuda3std3__45__cpo5beginE:
	.zero		1
	.type		_ZN40_INTERNAL_d64dec3e_4_k_cu_1dba2d73_260434cuda3std3__442_GLOBAL__N__d64dec3e_4_k_cu_1dba2d73_260436ignoreE,@object
	.size		_ZN40_INTERNAL_d64dec3e_4_k_cu_1dba2d73_260434cuda3std3__442_GLOBAL__N__d64dec3e_4_k_cu_1dba2d73_260436ignoreE,(_ZN40_INTERNAL_d64dec3e_4_k_cu_1dba2d73_260434cute7productE - _ZN40_INTERNAL_d64dec3e_4_k_cu_1dba2d73_260434cuda3std3__442_GLOBAL__N__d64dec3e_4_k_cu_1dba2d73_260436ignoreE)
_ZN40_INTERNAL_d64dec3e_4_k_cu_1dba2d73_260434cuda3std3__442_GLOBAL__N__d64dec3e_4_k_cu_1dba2d73_260436ignoreE:
	.zero		1
	.type		_ZN40_INTERNAL_d64dec3e_4_k_cu_1dba2d73_260434cute7productE,@object
	.size		_ZN40_INTERNAL_d64dec3e_4_k_cu_1dba2d73_260434cute7productE,(_ZN40_INTERNAL_d64dec3e_4_k_cu_1dba2d73_260434cuda3std3__45__cpo3endE - _ZN40_INTERNAL_d64dec3e_4_k_cu_1dba2d73_260434cute7productE)
_ZN40_INTERNAL_d64dec3e_4_k_cu_1dba2d73_260434cute7productE:
	.zero		1
	.type		_ZN40_INTERNAL_d64dec3e_4_k_cu_1dba2d73_260434cuda3std3__45__cpo3endE,@object
	.size		_ZN40_INTERNAL_d64dec3e_4_k_cu_1dba2d73_260434cuda3std3__45__cpo3endE,(_ZN40_INTERNAL_d64dec3e_4_k_cu_1dba2d73_260434cuda3std3__419piecewise_constructE - _ZN40_INTERNAL_d64dec3e_4_k_cu_1dba2d73_260434cuda3std3__45__cpo3endE)
_ZN40_INTERNAL_d64dec3e_4_k_cu_1dba2d73_260434cuda3std3__45__cpo3endE:
	.zero		1
	.type		_ZN40_INTERNAL_d64dec3e_4_k_cu_1dba2d73_260434cuda3std3__419piecewise_constructE,@object
	.size		_ZN40_INTERNAL_d64dec3e_4_k_cu_1dba2d73_260434cuda3std3__419piecewise_constructE,(_ZN40_INTERNAL_d64dec3e_4_k_cu_1dba2d73_260434cuda3std3__45__cpo4cendE - _ZN40_INTERNAL_d64dec3e_4_k_cu_1dba2d73_260434cuda3std3__419piecewise_constructE)
_ZN40_INTERNAL_d64dec3e_4_k_cu_1dba2d73_260434cuda3std3__419piecewise_constructE:
	.zero		1
	.type		_ZN40_INTERNAL_d64dec3e_4_k_cu_1dba2d73_260434cuda3std3__45__cpo4cendE,@object
	.size		_ZN40_INTERNAL_d64dec3e_4_k_cu_1dba2d73_260434cuda3std3__45__cpo4cendE,(_ZN40_INTERNAL_d64dec3e_4_k_cu_1dba2d73_260434cuda3std6ranges3__45__cpo4swapE - _ZN40_INTERNAL_d64dec3e_4_k_cu_1dba2d73_260434cuda3std3__45__cpo4cendE)
_ZN40_INTERNAL_d64dec3e_4_k_cu_1dba2d73_260434cuda3std3__45__cpo4cendE:
	.zero		1
	.type		_ZN40_INTERNAL_d64dec3e_4_k_cu_1dba2d73_260434cuda3std6ranges3__45__cpo4swapE,@object
	.size		_ZN40_INTERNAL_d64dec3e_4_k_cu_1dba2d73_260434cuda3std6ranges3__45__cpo4swapE,(.L_8 - _ZN40_INTERNAL_d64dec3e_4_k_cu_1dba2d73_260434cuda3std6ranges3__45__cpo4swapE)
_ZN40_INTERNAL_d64dec3e_4_k_cu_1dba2d73_260434cuda3std6ranges3__45__cpo4swapE:
	.zero		1
.L_8:


//--------------------- .nv.constant0._ZN7cutlass13device_kernelINS_4gemm6kernel13GemmUniversalIN4cute5tupleIJiiiiEEENS1_10collective13CollectiveMmaINS1_34MainloopSm90TmaGmmaWarpSpecializedILi5ENS5_IJNS4_1CILi1EEESB_SB_EEENS1_32KernelTmaWarpSpecializedPingpongEEENS5_IJNSA_ILi64EEENSA_ILi256EEESF_EEENS_10bfloat16_tENS5_IJlSB_lEEESI_SJ_NS4_8TiledMMAINS4_8MMA_AtomIJNS4_4SM904GMMA28MMA_64x256x16_F32BF16BF16_SSILNSN_5MajorE0ELSP_0ELNSN_7ScaleInE1ELSQ_1EEEEEENS4_6LayoutISC_NS5_IJNSA_ILi0EEESU_SU_EEEEENS5_IJNS4_10UnderscoreESX_SX_EEEEENS4_13SM90_TMA_LOADENS4_14ComposedLayoutINS4_7SwizzleILi3ELi4ELi3EEENS4_18smem_ptr_flag_bitsILi16EEENST_INS5_IJNSA_ILi8EEESF_EEENS5_IJSF_SB_EEEEEEEvNS4_8identityES10_S1A_vS1B_EENS_8epilogue10collective6detail29Sm90TmaWarpSpecializedAdapterINS1E_15DefaultEpilogueISI_SJ_SJ_NS1D_6thread17LinearCombinationISI_Li1EffLNS1I_9ScaleType4KindE0ELNS_15FloatRoundStyleE2ESI_EENS1_15EpilogueDefaultEEEEEvvEEEEvNT_6ParamsE --------------------------
	.section	.nv.constant0._ZN7cutlass13device_kernelINS_4gemm6kernel13GemmUniversalIN4cute5tupleIJiiiiEEENS1_10collective13CollectiveMmaINS1_34MainloopSm90TmaGmmaWarpSpecializedILi5ENS5_IJNS4_1CILi1EEESB_SB_EEENS1_32KernelTmaWarpSpecializedPingpongEEENS5_IJNSA_ILi64EEENSA_ILi256EEESF_EEENS_10bfloat16_tENS5_IJlSB_lEEESI_SJ_NS4_8TiledMMAINS4_8MMA_AtomIJNS4_4SM904GMMA28MMA_64x256x16_F32BF16BF16_SSILNSN_5MajorE0ELSP_0ELNSN_7ScaleInE1ELSQ_1EEEEEENS4_6LayoutISC_NS5_IJNSA_ILi0EEESU_SU_EEEEENS5_IJNS4_10UnderscoreESX_SX_EEEEENS4_13SM90_TMA_LOADENS4_14ComposedLayoutINS4_7SwizzleILi3ELi4ELi3EEENS4_18smem_ptr_flag_bitsILi16EEENST_INS5_IJNSA_ILi8EEESF_EEENS5_IJSF_SB_EEEEEEEvNS4_8identityES10_S1A_vS1B_EENS_8epilogue10collective6detail29Sm90TmaWarpSpecializedAdapterINS1E_15DefaultEpilogueISI_SJ_SJ_NS1D_6thread17LinearCombinationISI_Li1EffLNS1I_9ScaleType4KindE0ELNS_15FloatRoundStyleE2ESI_EENS1_15EpilogueDefaultEEEEEvvEEEEvNT_6ParamsE,"a",@progbits
	.sectionflags	@""
	.align	4
.nv.constant0._ZN7cutlass13device_kernelINS_4gemm6kernel13GemmUniversalIN4cute5tupleIJiiiiEEENS1_10collective13CollectiveMmaINS1_34MainloopSm90TmaGmmaWarpSpecializedILi5ENS5_IJNS4_1CILi1EEESB_SB_EEENS1_32KernelTmaWarpSpecializedPingpongEEENS5_IJNSA_ILi64EEENSA_ILi256EEESF_EEENS_10bfloat16_tENS5_IJlSB_lEEESI_SJ_NS4_8TiledMMAINS4_8MMA_AtomIJNS4_4SM904GMMA28MMA_64x256x16_F32BF16BF16_SSILNSN_5MajorE0ELSP_0ELNSN_7ScaleInE1ELSQ_1EEEEEENS4_6LayoutISC_NS5_IJNSA_ILi0EEESU_SU_EEEEENS5_IJNS4_10UnderscoreESX_SX_EEEEENS4_13SM90_TMA_LOADENS4_14ComposedLayoutINS4_7SwizzleILi3ELi4ELi3EEENS4_18smem_ptr_flag_bitsILi16EEENST_INS5_IJNSA_ILi8EEESF_EEENS5_IJSF_SB_EEEEEEEvNS4_8identityES10_S1A_vS1B_EENS_8epilogue10collective6detail29Sm90TmaWarpSpecializedAdapterINS1E_15DefaultEpilogueISI_SJ_SJ_NS1D_6thread17LinearCombinationISI_Li1EffLNS1I_9ScaleType4KindE0ELNS_15FloatRoundStyleE2ESI_EENS1_15EpilogueDefaultEEEEEvvEEEEvNT_6ParamsE:
	.zero		1664


//--------------------- SYMBOLS --------------------------

	.type		.nv.reservedSmem.offset0,@object
	.size		.nv.reservedSmem.offset0,0x4
	.type		__assertfail,@function
